	.target	sm_90a

	.elftype	@"ET_EXEC"


//--------------------- .note.nv.tkinfo           --------------------------
	.section	.note.nv.tkinfo,"",@"SHT_NOTE"
	.sectionflags	@"SHF_NOTE_NV_TKINFO"
	.tkinfo
        /*0018*/ 	.word	0x00000002
        /*0030*/ 	.string	""
        /*0030*/ 	.string	"ptxas"
        /*0030*/ 	.string	"Cuda compilation tools, release 13.0, V13.0.88"
        /*0030*/ 	.string	"Build cuda_13.0.r13.0/compiler.36424714_0"
        /*0030*/ 	.string	"-arch sm_90a -m 64 "



//--------------------- .note.nv.cuinfo           --------------------------
	.section	.note.nv.cuinfo,"",@"SHT_NOTE"
	.sectionflags	@"SHF_NOTE_NV_CUINFO"
        /*0018*/ 	.short	0x0002
        /*001a*/ 	.short	0x005a
        /*001c*/ 	.short	0x0082
	.zero		2


//--------------------- .nv.info                  --------------------------
	.section	.nv.info,"",@"SHT_CUDA_INFO"
	.align	4


	//----- nvinfo : EIATTR_REGCOUNT
	.align		4
        /*0000*/ 	.byte	0x04, 0x2f
        /*0002*/ 	.short	(.L_15 - .L_14)
	.align		4
.L_14:
        /*0004*/ 	.word	index@(_ZN7cutlass13device_kernelINS_4gemm6kernel13GemmUniversalIN4cute5tupleIJiiiiEEENS1_10collective13CollectiveMmaINS1_34MainloopSm90TmaGmmaWarpSpecializedILi5ENS5_IJNS4_1CILi1EEENSA_ILi2EEESB_EEENS1_32KernelTmaWarpSpecializedPingpongEEENS5_IJNSA_ILi64EEENSA_ILi256EEESG_EEENS_10bfloat16_tENS5_IJlSB_lEEESJ_SK_NS4_8TiledMMAINS4_8MMA_AtomIJNS4_4SM904GMMA28MMA_64x256x16_F32BF16BF16_SSILNSO_5MajorE0ELSQ_0ELNSO_7ScaleInE1ELSR_1EEEEEENS4_6LayoutINS5_IJSB_SB_SB_EEENS5_IJNSA_ILi0EEESW_SW_EEEEENS5_IJNS4_10UnderscoreESZ_SZ_EEEEENS4_23SM90_TMA_LOAD_MULTICASTENS4_14ComposedLayoutINS4_7SwizzleILi3ELi4ELi3EEENS4_18smem_ptr_flag_bitsILi16EEENSU_INS5_IJNSA_ILi8EEESG_EEENS5_IJSG_SB_EEEEEEEvNS4_8identityENS4_13SM90_TMA_LOADES1C_vS1D_EENS_8epilogue10collective6detail29Sm90TmaWarpSpecializedAdapterINS1H_15DefaultEpilogueISJ_SK_SK_NS1G_6thread17LinearCombinationISJ_Li1EffLNS1L_9ScaleType4KindE0ELNS_15FloatRoundStyleE2ESJ_EENS1_15EpilogueDefaultEEEEEvvEEEEvNT_6ParamsE)
        /*0008*/ 	.word	0x000000a8


	//----- nvinfo : EIATTR_FRAME_SIZE
	.align		4
.L_15:
        /*000c*/ 	.byte	0x04, 0x11
        /*000e*/ 	.short	(.L_17 - .L_16)
	.align		4
.L_16:
        /*0010*/ 	.word	index@(_ZN7cutlass13device_kernelINS_4gemm6kernel13GemmUniversalIN4cute5tupleIJiiiiEEENS1_10collective13CollectiveMmaINS1_34MainloopSm90TmaGmmaWarpSpecializedILi5ENS5_IJNS4_1CILi1EEENSA_ILi2EEESB_EEENS1_32KernelTmaWarpSpecializedPingpongEEENS5_IJNSA_ILi64EEENSA_ILi256EEESG_EEENS_10bfloat16_tENS5_IJlSB_lEEESJ_SK_NS4_8TiledMMAINS4_8MMA_AtomIJNS4_4SM904GMMA28MMA_64x256x16_F32BF16BF16_SSILNSO_5MajorE0ELSQ_0ELNSO_7ScaleInE1ELSR_1EEEEEENS4_6LayoutINS5_IJSB_SB_SB_EEENS5_IJNSA_ILi0EEESW_SW_EEEEENS5_IJNS4_10UnderscoreESZ_SZ_EEEEENS4_23SM90_TMA_LOAD_MULTICASTENS4_14ComposedLayoutINS4_7SwizzleILi3ELi4ELi3EEENS4_18smem_ptr_flag_bitsILi16EEENSU_INS5_IJNSA_ILi8EEESG_EEENS5_IJSG_SB_EEEEEEEvNS4_8identityENS4_13SM90_TMA_LOADES1C_vS1D_EENS_8epilogue10collective6detail29Sm90TmaWarpSpecializedAdapterINS1H_15DefaultEpilogueISJ_SK_SK_NS1G_6thread17LinearCombinationISJ_Li1EffLNS1L_9ScaleType4KindE0ELNS_15FloatRoundStyleE2ESJ_EENS1_15EpilogueDefaultEEEEEvvEEEEvNT_6ParamsE)
        /*0014*/ 	.word	0x00000008


	//----- nvinfo : EIATTR_MIN_STACK_SIZE
	.align		4
.L_17:
        /*0018*/ 	.byte	0x04, 0x12
        /*001a*/ 	.short	(.L_19 - .L_18)
	.align		4
.L_18:
        /*001c*/ 	.word	index@(_ZN7cutlass13device_kernelINS_4gemm6kernel13GemmUniversalIN4cute5tupleIJiiiiEEENS1_10collective13CollectiveMmaINS1_34MainloopSm90TmaGmmaWarpSpecializedILi5ENS5_IJNS4_1CILi1EEENSA_ILi2EEESB_EEENS1_32KernelTmaWarpSpecializedPingpongEEENS5_IJNSA_ILi64EEENSA_ILi256EEESG_EEENS_10bfloat16_tENS5_IJlSB_lEEESJ_SK_NS4_8TiledMMAINS4_8MMA_AtomIJNS4_4SM904GMMA28MMA_64x256x16_F32BF16BF16_SSILNSO_5MajorE0ELSQ_0ELNSO_7ScaleInE1ELSR_1EEEEEENS4_6LayoutINS5_IJSB_SB_SB_EEENS5_IJNSA_ILi0EEESW_SW_EEEEENS5_IJNS4_10UnderscoreESZ_SZ_EEEEENS4_23SM90_TMA_LOAD_MULTICASTENS4_14ComposedLayoutINS4_7SwizzleILi3ELi4ELi3EEENS4_18smem_ptr_flag_bitsILi16EEENSU_INS5_IJNSA_ILi8EEESG_EEENS5_IJSG_SB_EEEEEEEvNS4_8identityENS4_13SM90_TMA_LOADES1C_vS1D_EENS_8epilogue10collective6detail29Sm90TmaWarpSpecializedAdapterINS1H_15DefaultEpilogueISJ_SK_SK_NS1G_6thread17LinearCombinationISJ_Li1EffLNS1L_9ScaleType4KindE0ELNS_15FloatRoundStyleE2ESJ_EENS1_15EpilogueDefaultEEEEEvvEEEEvNT_6ParamsE)
        /*0020*/ 	.word	0x00000008
.L_19:


//--------------------- .nv.compat                --------------------------
	.section	.nv.compat,"",@"SHT_CUDA_COMPAT_INFO"
	.align	4
        /*0000*/ 	.byte	0x02, 0x09, 0x01, 0x00, 0x02, 0x02, 0x04, 0x00, 0x02, 0x05, 0x05, 0x00, 0x03, 0x07, 0x01, 0x01
        /*0010*/ 	.byte	0x02, 0x03, 0x01, 0x00, 0x02, 0x06, 0x01, 0x00, 0x04, 0x0b, 0x08, 0x00, 0x00, 0x00, 0x00, 0x00
        /*0020*/ 	.byte	0x00, 0x00, 0x00, 0x00


//--------------------- .nv.info._ZN7cutlass13device_kernelINS_4gemm6kernel13GemmUniversalIN4cute5tupleIJiiiiEEENS1_10collective13CollectiveMmaINS1_34MainloopSm90TmaGmmaWarpSpecializedILi5ENS5_IJNS4_1CILi1EEENSA_ILi2EEESB_EEENS1_32KernelTmaWarpSpecializedPingpongEEENS5_IJNSA_ILi64EEENSA_ILi256EEESG_EEENS_10bfloat16_tENS5_IJlSB_lEEESJ_SK_NS4_8TiledMMAINS4_8MMA_AtomIJNS4_4SM904GMMA28MMA_64x256x16_F32BF16BF16_SSILNSO_5MajorE0ELSQ_0ELNSO_7ScaleInE1ELSR_1EEEEEENS4_6LayoutINS5_IJSB_SB_SB_EEENS5_IJNSA_ILi0EEESW_SW_EEEEENS5_IJNS4_10UnderscoreESZ_SZ_EEEEENS4_23SM90_TMA_LOAD_MULTICASTENS4_14ComposedLayoutINS4_7SwizzleILi3ELi4ELi3EEENS4_18smem_ptr_flag_bitsILi16EEENSU_INS5_IJNSA_ILi8EEESG_EEENS5_IJSG_SB_EEEEEEEvNS4_8identityENS4_13SM90_TMA_LOADES1C_vS1D_EENS_8epilogue10collective6detail29Sm90TmaWarpSpecializedAdapterINS1H_15DefaultEpilogueISJ_SK_SK_NS1G_6thread17LinearCombinationISJ_Li1EffLNS1L_9ScaleType4KindE0ELNS_15FloatRoundStyleE2ESJ_EENS1_15EpilogueDefaultEEEEEvvEEEEvNT_6ParamsE --------------------------
	.section	.nv.info._ZN7cutlass13device_kernelINS_4gemm6kernel13GemmUniversalIN4cute5tupleIJiiiiEEENS1_10collective13CollectiveMmaINS1_34MainloopSm90TmaGmmaWarpSpecializedILi5ENS5_IJNS4_1CILi1EEENSA_ILi2EEESB_EEENS1_32KernelTmaWarpSpecializedPingpongEEENS5_IJNSA_ILi64EEENSA_ILi256EEESG_EEENS_10bfloat16_tENS5_IJlSB_lEEESJ_SK_NS4_8TiledMMAINS4_8MMA_AtomIJNS4_4SM904GMMA28MMA_64x256x16_F32BF16BF16_SSILNSO_5MajorE0ELSQ_0ELNSO_7ScaleInE1ELSR_1EEEEEENS4_6LayoutINS5_IJSB_SB_SB_EEENS5_IJNSA_ILi0EEESW_SW_EEEEENS5_IJNS4_10UnderscoreESZ_SZ_EEEEENS4_23SM90_TMA_LOAD_MULTICASTENS4_14ComposedLayoutINS4_7SwizzleILi3ELi4ELi3EEENS4_18smem_ptr_flag_bitsILi16EEENSU_INS5_IJNSA_ILi8EEESG_EEENS5_IJSG_SB_EEEEEEEvNS4_8identityENS4_13SM90_TMA_LOADES1C_vS1D_EENS_8epilogue10collective6detail29Sm90TmaWarpSpecializedAdapterINS1H_15DefaultEpilogueISJ_SK_SK_NS1G_6thread17LinearCombinationISJ_Li1EffLNS1L_9ScaleType4KindE0ELNS_15FloatRoundStyleE2ESJ_EENS1_15EpilogueDefaultEEEEEvvEEEEvNT_6ParamsE,"",@"SHT_CUDA_INFO"
	.sectionflags	@""
	.align	4


	//----- nvinfo : EIATTR_CUDA_API_VERSION
	.align		4
        /*0000*/ 	.byte	0x04, 0x37
        /*0002*/ 	.short	(.L_21 - .L_20)
.L_20:
        /*0004*/ 	.word	0x00000082


	//----- nvinfo : EIATTR_KPARAM_INFO
	.align		4
.L_21:
        /*0008*/ 	.byte	0x04, 0x17
        /*000a*/ 	.short	(.L_23 - .L_22)
.L_22:
        /*000c*/ 	.word	0x00000000
        /*0010*/ 	.short	0x0000
        /*0012*/ 	.short	0x0070
        /*0014*/ 	.byte	0x00, 0xf0, 0x01, 0x10


	//----- nvinfo : EIATTR_SPARSE_MMA_MASK
	.align		4
.L_23:
        /*0018*/ 	.byte	0x03, 0x50
        /*001a*/ 	.short	0x0000


	//----- nvinfo : EIATTR_MAXREG_COUNT
	.align		4
        /*001c*/ 	.byte	0x03, 0x1b
        /*001e*/ 	.short	0x00a8


	//----- nvinfo : EIATTR_NUM_BARRIERS
	.align		4
        /*0020*/ 	.byte	0x02, 0x4c
        /*0022*/ 	.byte	0x01
	.zero		1


	//----- nvinfo : EIATTR_EXTERNS
	.align		4
        /*0024*/ 	.byte	0x04, 0x0f
        /*0026*/ 	.short	(.L_25 - .L_24)


	//   ....[0]....
	.align		4
.L_24:
        /*0028*/ 	.word	index@(__assertfail)


	//----- nvinfo : EIATTR_ANNOTATIONS
	.align		4
.L_25:
        /*002c*/ 	.byte	0x04, 0x55
        /*002e*/ 	.short	(.L_27 - .L_26)


	//   ....[0]....
.L_26:
        /*0030*/ 	.word	0x00000001
        /*0034*/ 	.byte	0x60, 0x0d, 0x00, 0x00, 0x01, 0x00, 0x00, 0x00, 0x00, 0x9f, 0x00, 0x00, 0x01, 0x00, 0x00, 0x00
        /*0044*/ 	.byte	0x80, 0xab, 0x00, 0x00


	//----- nvinfo : EIATTR_MERCURY_ISA_VERSION
	.align		4
.L_27:
        /*0048*/ 	.byte	0x03, 0x5f
        /*004a*/ 	.short	0x0101


	//----- nvinfo : EIATTR_INT_WARP_WIDE_INSTR_OFFSETS
	.align		4
        /*004c*/ 	.byte	0x04, 0x31
        /*004e*/ 	.short	(.L_29 - .L_28)


	//   ....[0]....
.L_28:
        /*0050*/ 	.word	0x000004f0


	//   ....[1]....
        /*0054*/ 	.word	0x00000530


	//   ....[2]....
        /*0058*/ 	.word	0x00000640


	//   ....[3]....
        /*005c*/ 	.word	0x00000660


	//   ....[4]....
        /*0060*/ 	.word	0x00000680


	//   ....[5]....
        /*0064*/ 	.word	0x000006a0


	//   ....[6]....
        /*0068*/ 	.word	0x00000760


	//   ....[7]....
        /*006c*/ 	.word	0x000007a0


	//   ....[8]....
        /*0070*/ 	.word	0x00002030


	//----- nvinfo : EIATTR_COOP_GROUP_MASK_REGIDS
	.align		4
.L_29:
        /*0074*/ 	.byte	0x04, 0x29
        /*0076*/ 	.short	(.L_31 - .L_30)


	//   ....[0]....
.L_30:
        /*0078*/ 	.word	0xffffffff


	//   ....[1]....
        /*007c*/ 	.word	0xffffffff


	//   ....[2]....
        /*0080*/ 	.word	0xffffffff


	//   ....[3]....
        /*0084*/ 	.word	0xffffffff


	//   ....[4]....
        /*0088*/ 	.word	0xffffffff


	//   ....[5]....
        /*008c*/ 	.word	0xffffffff


	//   ....[6]....
        /*0090*/ 	.word	0xffffffff


	//----- nvinfo : EIATTR_COOP_GROUP_INSTR_OFFSETS
	.align		4
.L_31:
        /*0094*/ 	.byte	0x04, 0x28
        /*0096*/ 	.short	(.L_33 - .L_32)


	//   ....[0]....
.L_32:
        /*0098*/ 	.word	0x00000070


	//   ....[1]....
        /*009c*/ 	.word	0x00000080


	//   ....[2]....
        /*00a0*/ 	.word	0x00000140


	//   ....[3]....
        /*00a4*/ 	.word	0x000002f0


	//   ....[4]....
        /*00a8*/ 	.word	0x00000330


	//   ....[5]....
        /*00ac*/ 	.word	0x000007f0


	//   ....[6]....
        /*00b0*/ 	.word	0x00000900


	//----- nvinfo : EIATTR_REG_RECONFIG
	.align		4
.L_33:
        /*00b4*/ 	.byte	0x01, 0x54
	.zero		2


	//----- nvinfo : EIATTR_SYSCALL_OFFSETS
	.align		4
        /*00b8*/ 	.byte	0x04, 0x46
        /*00ba*/ 	.short	(.L_35 - .L_34)


	//   ....[0]....
.L_34:
        /*00bc*/ 	.word	0x00001790


	//----- nvinfo : EIATTR_MBARRIER_INSTR_OFFSETS
	.align		4
.L_35:
        /*00c0*/ 	.byte	0x04, 0x39
        /*00c2*/ 	.short	(.L_37 - .L_36)


	//   ....[0]....
.L_36:
        /*00c4*/ 	.word	0x00000240
        /*00c8*/ 	.word	0x000000ff
        /*00cc*/ 	.word	0x00000000
        /*00d0*/ 	.short	0x0100
        /*00d2*/ 	.byte	0x08
	.zero		1


	//   ....[1]....
        /*00d4*/ 	.word	0x00000250
        /*00d8*/ 	.word	0x000000ff
        /*00dc*/ 	.word	0x00000028
        /*00e0*/ 	.short	0x0100
        /*00e2*/ 	.byte	0x08
	.zero		1


	//   ....[2]....
        /*00e4*/ 	.word	0x00000260
        /*00e8*/ 	.word	0x000000ff
        /*00ec*/ 	.word	0x00000008
        /*00f0*/ 	.short	0x0100
        /*00f2*/ 	.byte	0x08
	.zero		1


	//   ....[3]....
        /*00f4*/ 	.word	0x00000270
        /*00f8*/ 	.word	0x000000ff
        /*00fc*/ 	.word	0x00000030
        /*0100*/ 	.short	0x0100
        /*0102*/ 	.byte	0x08
	.zero		1


	//   ....[4]....
        /*0104*/ 	.word	0x00000280
        /*0108*/ 	.word	0x000000ff
        /*010c*/ 	.word	0x00000010
        /*0110*/ 	.short	0x0100
        /*0112*/ 	.byte	0x08
	.zero		1


	//   ....[5]....
        /*0114*/ 	.word	0x00000290
        /*0118*/ 	.word	0x000000ff
        /*011c*/ 	.word	0x00000038
        /*0120*/ 	.short	0x0100
        /*0122*/ 	.byte	0x08
	.zero		1


	//   ....[6]....
        /*0124*/ 	.word	0x000002a0
        /*0128*/ 	.word	0x000000ff
        /*012c*/ 	.word	0x00000018
        /*0130*/ 	.short	0x0100
        /*0132*/ 	.byte	0x08
	.zero		1


	//   ....[7]....
        /*0134*/ 	.word	0x000002b0
        /*0138*/ 	.word	0x000000ff
        /*013c*/ 	.word	0x00000040
        /*0140*/ 	.short	0x0100
        /*0142*/ 	.byte	0x08
	.zero		1


	//   ....[8]....
        /*0144*/ 	.word	0x000002c0
        /*0148*/ 	.word	0x000000ff
        /*014c*/ 	.word	0x00000020
        /*0150*/ 	.short	0x0100
        /*0152*/ 	.byte	0x08
	.zero		1


	//   ....[9]....
        /*0154*/ 	.word	0x000002d0
        /*0158*/ 	.word	0x000000ff
        /*015c*/ 	.word	0x00000048
        /*0160*/ 	.short	0x0100
        /*0162*/ 	.byte	0x08
	.zero		1


	//   ....[10]....
        /*0164*/ 	.word	0x000007d0
        /*0168*/ 	.word	0x000000ff
        /*016c*/ 	.word	0x00000080
        /*0170*/ 	.short	0x0100
        /*0172*/ 	.byte	0x08
	.zero		1


	//   ....[11]....
        /*0174*/ 	.word	0x00000860
        /*0178*/ 	.word	0x000000ff
        /*017c*/ 	.word	0x00000088
        /*0180*/ 	.short	0x0100
        /*0182*/ 	.byte	0x08
	.zero		1


	//   ....[12]....
        /*0184*/ 	.word	0x00000880
        /*0188*/ 	.word	0x000000ff
        /*018c*/ 	.word	0x00000060
        /*0190*/ 	.short	0x0100
        /*0192*/ 	.byte	0x09
	.zero		1


	//   ....[13]....
        /*0194*/ 	.word	0x00000890
        /*0198*/ 	.word	0x000000ff
        /*019c*/ 	.word	0x00000068
        /*01a0*/ 	.short	0x0100
        /*01a2*/ 	.byte	0x09
	.zero		1


	//   ....[14]....
        /*01a4*/ 	.word	0x000008a0
        /*01a8*/ 	.word	0x000000ff
        /*01ac*/ 	.word	0x00000070
        /*01b0*/ 	.short	0x0100
        /*01b2*/ 	.byte	0x09
	.zero		1


	//   ....[15]....
        /*01b4*/ 	.word	0x000008b0
        /*01b8*/ 	.word	0x000000ff
        /*01bc*/ 	.word	0x00000078
        /*01c0*/ 	.short	0x0100
        /*01c2*/ 	.byte	0x09
	.zero		1


	//   ....[16]....
        /*01c4*/ 	.word	0x00001670
        /*01c8*/ 	.word	0x0000009f
        /*01cc*/ 	.word	0x00000000
        /*01d0*/ 	.short	0x010a
        /*01d2*/ 	.byte	0x2a
	.zero		1


	//   ....[17]....
        /*01d4*/ 	.word	0x00001810
        /*01d8*/ 	.word	0x00000003
        /*01dc*/ 	.word	0x00000000
        /*01e0*/ 	.short	0x010a
        /*01e2*/ 	.byte	0x3f
	.zero		1


	//   ....[18]....
        /*01e4*/ 	.word	0x00001870
        /*01e8*/ 	.word	0x00000003
        /*01ec*/ 	.word	0x00000000
        /*01f0*/ 	.short	0x010a
        /*01f2*/ 	.byte	0x3f
	.zero		1


	//   ....[19]....
        /*01f4*/ 	.word	0x00001c00
        /*01f8*/ 	.word	0x000000ff
        /*01fc*/ 	.word	0x00000000
        /*0200*/ 	.short	0x010a
        /*0202*/ 	.byte	0x04
	.zero		1


	//   ....[20]....
        /*0204*/ 	.word	0x00001c40
        /*0208*/ 	.word	0x000000ff
        /*020c*/ 	.word	0x00000000
        /*0210*/ 	.short	0x010a
        /*0212*/ 	.byte	0x04
	.zero		1


	//   ....[21]....
        /*0214*/ 	.word	0x00001ed0
        /*0218*/ 	.word	0x00000005
        /*021c*/ 	.word	0x00000000
        /*0220*/ 	.short	0x0101
        /*0222*/ 	.byte	0x3f
	.zero		1


	//   ....[22]....
        /*0224*/ 	.word	0x00001fd0
        /*0228*/ 	.word	0x000000a0
        /*022c*/ 	.word	0x00000000
        /*0230*/ 	.short	0x0101
        /*0232*/ 	.byte	0x2d
	.zero		1


	//   ....[23]....
        /*0234*/ 	.word	0x000020d0
        /*0238*/ 	.word	0x00000003
        /*023c*/ 	.word	0x00000000
        /*0240*/ 	.short	0x0101
        /*0242*/ 	.byte	0x3f
	.zero		1


	//   ....[24]....
        /*0244*/ 	.word	0x00002190
        /*0248*/ 	.word	0x0000009f
        /*024c*/ 	.word	0x00000010
        /*0250*/ 	.short	0x010a
        /*0252*/ 	.byte	0x2a
	.zero		1


	//   ....[25]....
        /*0254*/ 	.word	0x00009f20
        /*0258*/ 	.word	0x000000a2
        /*025c*/ 	.word	0x00000000
        /*0260*/ 	.short	0x0101
        /*0262*/ 	.byte	0x2d
	.zero		1


	//   ....[26]....
        /*0264*/ 	.word	0x0000a8c0
        /*0268*/ 	.word	0x0000000c
        /*026c*/ 	.word	0x00000028
        /*0270*/ 	.short	0x010a
        /*0272*/ 	.byte	0x3f
	.zero		1


	//   ....[27]....
        /*0274*/ 	.word	0x0000ac90
        /*0278*/ 	.word	0x00000004
        /*027c*/ 	.word	0x00000088
        /*0280*/ 	.short	0x0101
        /*0282*/ 	.byte	0x3f
	.zero		1


	//   ....[28]....
        /*0284*/ 	.word	0x0000b410
        /*0288*/ 	.word	0x00000007
        /*028c*/ 	.word	0x00000000
        /*0290*/ 	.short	0x010a
        /*0292*/ 	.byte	0x3f
	.zero		1


	//   ....[29]....
        /*0294*/ 	.word	0x0000b490
        /*0298*/ 	.word	0x00000009
        /*029c*/ 	.word	0x00000000
        /*02a0*/ 	.short	0x010a
        /*02a2*/ 	.byte	0x3f
	.zero		1


	//   ....[30]....
        /*02a4*/ 	.word	0x0000b520
        /*02a8*/ 	.word	0x00000006
        /*02ac*/ 	.word	0x00000000
        /*02b0*/ 	.short	0x010a
        /*02b2*/ 	.byte	0x3f
	.zero		1


	//   ....[31]....
        /*02b4*/ 	.word	0x0000b5b0
        /*02b8*/ 	.word	0x00000009
        /*02bc*/ 	.word	0x00000000
        /*02c0*/ 	.short	0x010a
        /*02c2*/ 	.byte	0x3f
	.zero		1


	//   ....[32]....
        /*02c4*/ 	.word	0x0000b640
        /*02c8*/ 	.word	0x00000003
        /*02cc*/ 	.word	0x00000000
        /*02d0*/ 	.short	0x010a
        /*02d2*/ 	.byte	0x3f
	.zero		1


	//   ....[33]....
        /*02d4*/ 	.word	0x0000b6a0
        /*02d8*/ 	.word	0x000000a1
        /*02dc*/ 	.word	0x00000000
        /*02e0*/ 	.short	0x010a
        /*02e2*/ 	.byte	0x3f
	.zero		1


	//   ....[34]....
        /*02e4*/ 	.word	0x0000b6f0
        /*02e8*/ 	.word	0x00000003
        /*02ec*/ 	.word	0x00000000
        /*02f0*/ 	.short	0x010a
        /*02f2*/ 	.byte	0x3f
	.zero		1


	//   ....[35]....
        /*02f4*/ 	.word	0x0000b750
        /*02f8*/ 	.word	0x00000005
        /*02fc*/ 	.word	0x00000000
        /*0300*/ 	.short	0x010a
        /*0302*/ 	.byte	0x3f
	.zero		1


	//   ....[36]....
        /*0304*/ 	.word	0x0000b7a0
        /*0308*/ 	.word	0x000000a1
        /*030c*/ 	.word	0x00000010
        /*0310*/ 	.short	0x010a
        /*0312*/ 	.byte	0x3f
	.zero		1


	//   ....[37]....
        /*0314*/ 	.word	0x0000b870
        /*0318*/ 	.word	0x0000000c
        /*031c*/ 	.word	0x00000028
        /*0320*/ 	.short	0x010a
        /*0322*/ 	.byte	0x3f
	.zero		1


	//   ....[38]....
        /*0324*/ 	.word	0x0000b940
        /*0328*/ 	.word	0x00000007
        /*032c*/ 	.word	0x00000000
        /*0330*/ 	.short	0x010a
        /*0332*/ 	.byte	0x3f
	.zero		1


	//   ....[39]....
        /*0334*/ 	.word	0x0000b990
        /*0338*/ 	.word	0x00000009
        /*033c*/ 	.word	0x00000000
        /*0340*/ 	.short	0x010a
        /*0342*/ 	.byte	0x3f
	.zero		1


	//   ....[40]....
        /*0344*/ 	.word	0x0000b9e0
        /*0348*/ 	.word	0x00000006
        /*034c*/ 	.word	0x00000000
        /*0350*/ 	.short	0x010a
        /*0352*/ 	.byte	0x3f
	.zero		1


	//   ....[41]....
        /*0354*/ 	.word	0x0000ba30
        /*0358*/ 	.word	0x00000009
        /*035c*/ 	.word	0x00000000
        /*0360*/ 	.short	0x010a
        /*0362*/ 	.byte	0x3f
	.zero		1


	//----- nvinfo : EIATTR_NUM_MBARRIERS
	.align		4
.L_37:
        /*0364*/ 	.byte	0x03, 0x38
        /*0366*/ 	.short	0x0010


	//----- nvinfo : EIATTR_EXIT_INSTR_OFFSETS
	.align		4
        /*0368*/ 	.byte	0x04, 0x1c
        /*036a*/ 	.short	(.L_39 - .L_38)


	//   ....[0]....
.L_38:
        /*036c*/ 	.word	0x000013a0


	//   ....[1]....
        /*0370*/ 	.word	0x00001400


	//   ....[2]....
        /*0374*/ 	.word	0x0000a5b0


	//   ....[3]....
        /*0378*/ 	.word	0x0000a5e0


	//   ....[4]....
        /*037c*/ 	.word	0x0000b690


	//----- nvinfo : EIATTR_MAX_THREADS
	.align		4
.L_39:
        /*0380*/ 	.byte	0x04, 0x05
        /*0382*/ 	.short	(.L_41 - .L_40)
.L_40:
        /*0384*/ 	.word	0x00000180
        /*0388*/ 	.word	0x00000001
        /*038c*/ 	.word	0x00000001


	//----- nvinfo : EIATTR_CRS_STACK_SIZE
	.align		4
.L_41:
        /*0390*/ 	.byte	0x04, 0x1e
        /*0392*/ 	.short	(.L_43 - .L_42)
.L_42:
        /*0394*/ 	.word	0x00000000


	//----- nvinfo : EIATTR_CBANK_PARAM_SIZE
	.align		4
.L_43:
        /*0398*/ 	.byte	0x03, 0x19
        /*039a*/ 	.short	0x0470


	//----- nvinfo : EIATTR_PARAM_CBANK
	.align		4
        /*039c*/ 	.byte	0x04, 0x0a
        /*039e*/ 	.short	(.L_45 - .L_44)
	.align		4
.L_44:
        /*03a0*/ 	.word	index@(.nv.constant0._ZN7cutlass13device_kernelINS_4gemm6kernel13GemmUniversalIN4cute5tupleIJiiiiEEENS1_10collective13CollectiveMmaINS1_34MainloopSm90TmaGmmaWarpSpecializedILi5ENS5_IJNS4_1CILi1EEENSA_ILi2EEESB_EEENS1_32KernelTmaWarpSpecializedPingpongEEENS5_IJNSA_ILi64EEENSA_ILi256EEESG_EEENS_10bfloat16_tENS5_IJlSB_lEEESJ_SK_NS4_8TiledMMAINS4_8MMA_AtomIJNS4_4SM904GMMA28MMA_64x256x16_F32BF16BF16_SSILNSO_5MajorE0ELSQ_0ELNSO_7ScaleInE1ELSR_1EEEEEENS4_6LayoutINS5_IJSB_SB_SB_EEENS5_IJNSA_ILi0EEESW_SW_EEEEENS5_IJNS4_10UnderscoreESZ_SZ_EEEEENS4_23SM90_TMA_LOAD_MULTICASTENS4_14ComposedLayoutINS4_7SwizzleILi3ELi4ELi3EEENS4_18smem_ptr_flag_bitsILi16EEENSU_INS5_IJNSA_ILi8EEESG_EEENS5_IJSG_SB_EEEEEEEvNS4_8identityENS4_13SM90_TMA_LOADES1C_vS1D_EENS_8epilogue10collective6detail29Sm90TmaWarpSpecializedAdapterINS1H_15DefaultEpilogueISJ_SK_SK_NS1G_6thread17LinearCombinationISJ_Li1EffLNS1L_9ScaleType4KindE0ELNS_15FloatRoundStyleE2ESJ_EENS1_15EpilogueDefaultEEEEEvvEEEEvNT_6ParamsE)
        /*03a4*/ 	.short	0x0210
        /*03a6*/ 	.short	0x0470


	//----- nvinfo : EIATTR_SW_WAR
	.align		4
.L_45:
        /*03a8*/ 	.byte	0x04, 0x36
        /*03aa*/ 	.short	(.L_47 - .L_46)
.L_46:
        /*03ac*/ 	.word	0x00000008
.L_47:


//--------------------- .nv.callgraph             --------------------------
	.section	.nv.callgraph,"",@"SHT_CUDA_CALLGRAPH"
	.align	4
	.sectionentsize	8
	.align		4
        /*0000*/ 	.word	0x00000000
	.align		4
        /*0004*/ 	.word	0xffffffff
	.align		4
        /*0008*/ 	.word	index@(_ZN7cutlass13device_kernelINS_4gemm6kernel13GemmUniversalIN4cute5tupleIJiiiiEEENS1_10collective13CollectiveMmaINS1_34MainloopSm90TmaGmmaWarpSpecializedILi5ENS5_IJNS4_1CILi1EEENSA_ILi2EEESB_EEENS1_32KernelTmaWarpSpecializedPingpongEEENS5_IJNSA_ILi64EEENSA_ILi256EEESG_EEENS_10bfloat16_tENS5_IJlSB_lEEESJ_SK_NS4_8TiledMMAINS4_8MMA_AtomIJNS4_4SM904GMMA28MMA_64x256x16_F32BF16BF16_SSILNSO_5MajorE0ELSQ_0ELNSO_7ScaleInE1ELSR_1EEEEEENS4_6LayoutINS5_IJSB_SB_SB_EEENS5_IJNSA_ILi0EEESW_SW_EEEEENS5_IJNS4_10UnderscoreESZ_SZ_EEEEENS4_23SM90_TMA_LOAD_MULTICASTENS4_14ComposedLayoutINS4_7SwizzleILi3ELi4ELi3EEENS4_18smem_ptr_flag_bitsILi16EEENSU_INS5_IJNSA_ILi8EEESG_EEENS5_IJSG_SB_EEEEEEEvNS4_8identityENS4_13SM90_TMA_LOADES1C_vS1D_EENS_8epilogue10collective6detail29Sm90TmaWarpSpecializedAdapterINS1H_15DefaultEpilogueISJ_SK_SK_NS1G_6thread17LinearCombinationISJ_Li1EffLNS1L_9ScaleType4KindE0ELNS_15FloatRoundStyleE2ESJ_EENS1_15EpilogueDefaultEEEEEvvEEEEvNT_6ParamsE)
	.align		4
        /*000c*/ 	.word	index@(__assertfail)
	.align		4
        /*0010*/ 	.word	0x00000000
	.align		4
        /*0014*/ 	.word	0xfffffffe
	.align		4
        /*0018*/ 	.word	0x00000000
	.align		4
        /*001c*/ 	.word	0xfffffffd
	.align		4
        /*0020*/ 	.word	0x00000000
	.align		4
        /*0024*/ 	.word	0xfffffffc


//--------------------- .nv.constant4             --------------------------
	.section	.nv.constant4,"a",@progbits
	.align	8
	.align		8
.nv.constant4:
        /*0000*/ 	.dword	__assertfail
	.align		8
        /*0008*/ 	.dword	__unnamed_1
	.align		8
        /*0010*/ 	.dword	_ZN39_INTERNAL_dab65ba5_4_k_cu_487c1619_26054cuda3std3__45__cpo5beginE
	.align		8
        /*0018*/ 	.dword	_ZN39_INTERNAL_dab65ba5_4_k_cu_487c1619_26054cuda3std3__45__cpo3endE
	.align		8
        /*0020*/ 	.dword	_ZN39_INTERNAL_dab65ba5_4_k_cu_487c1619_26054cuda3std3__45__cpo6cbeginE
	.align		8
        /*0028*/ 	.dword	_ZN39_INTERNAL_dab65ba5_4_k_cu_487c1619_26054cuda3std3__45__cpo4cendE
	.align		8
        /*0030*/ 	.dword	_ZN39_INTERNAL_dab65ba5_4_k_cu_487c1619_26054cuda3std3__441_GLOBAL__N__dab65ba5_4_k_cu_487c1619_26056ignoreE
	.align		8
        /*0038*/ 	.dword	_ZN39_INTERNAL_dab65ba5_4_k_cu_487c1619_26054cuda3std3__419piecewise_constructE
	.align		8
        /*0040*/ 	.dword	_ZN39_INTERNAL_dab65ba5_4_k_cu_487c1619_26054cuda3std3__48in_placeE
	.align		8
        /*0048*/ 	.dword	_ZN39_INTERNAL_dab65ba5_4_k_cu_487c1619_26054cuda3std6ranges3__45__cpo4swapE
	.align		8
        /*0050*/ 	.dword	_ZN39_INTERNAL_dab65ba5_4_k_cu_487c1619_26054cuda3std6ranges3__45__cpo9iter_moveE
	.align		8
        /*0058*/ 	.dword	_ZN39_INTERNAL_dab65ba5_4_k_cu_487c1619_26054cute7productE
	.align		8
        /*0060*/ 	.dword	_ZN39_INTERNAL_dab65ba5_4_k_cu_487c1619_26054cute1_E
	.align		8
        /*0068*/ 	.dword	$str$22
	.align		8
        /*0070*/ 	.dword	$str$23


//--------------------- .text._ZN7cutlass13device_kernelINS_4gemm6kernel13GemmUniversalIN4cute5tupleIJiiiiEEENS1_10collective13CollectiveMmaINS1_34MainloopSm90TmaGmmaWarpSpecializedILi5ENS5_IJNS4_1CILi1EEENSA_ILi2EEESB_EEENS1_32KernelTmaWarpSpecializedPingpongEEENS5_IJNSA_ILi64EEENSA_ILi256EEESG_EEENS_10bfloat16_tENS5_IJlSB_lEEESJ_SK_NS4_8TiledMMAINS4_8MMA_AtomIJNS4_4SM904GMMA28MMA_64x256x16_F32BF16BF16_SSILNSO_5MajorE0ELSQ_0ELNSO_7ScaleInE1ELSR_1EEEEEENS4_6LayoutINS5_IJSB_SB_SB_EEENS5_IJNSA_ILi0EEESW_SW_EEEEENS5_IJNS4_10UnderscoreESZ_SZ_EEEEENS4_23SM90_TMA_LOAD_MULTICASTENS4_14ComposedLayoutINS4_7SwizzleILi3ELi4ELi3EEENS4_18smem_ptr_flag_bitsILi16EEENSU_INS5_IJNSA_ILi8EEESG_EEENS5_IJSG_SB_EEEEEEEvNS4_8identityENS4_13SM90_TMA_LOADES1C_vS1D_EENS_8epilogue10collective6detail29Sm90TmaWarpSpecializedAdapterINS1H_15DefaultEpilogueISJ_SK_SK_NS1G_6thread17LinearCombinationISJ_Li1EffLNS1L_9ScaleType4KindE0ELNS_15FloatRoundStyleE2ESJ_EENS1_15EpilogueDefaultEEEEEvvEEEEvNT_6ParamsE --------------------------
	.section	.text._ZN7cutlass13device_kernelINS_4gemm6kernel13GemmUniversalIN4cute5tupleIJiiiiEEENS1_10collective13CollectiveMmaINS1_34MainloopSm90TmaGmmaWarpSpecializedILi5ENS5_IJNS4_1CILi1EEENSA_ILi2EEESB_EEENS1_32KernelTmaWarpSpecializedPingpongEEENS5_IJNSA_ILi64EEENSA_ILi256EEESG_EEENS_10bfloat16_tENS5_IJlSB_lEEESJ_SK_NS4_8TiledMMAINS4_8MMA_AtomIJNS4_4SM904GMMA28MMA_64x256x16_F32BF16BF16_SSILNSO_5MajorE0ELSQ_0ELNSO_7ScaleInE1ELSR_1EEEEEENS4_6LayoutINS5_IJSB_SB_SB_EEENS5_IJNSA_ILi0EEESW_SW_EEEEENS5_IJNS4_10UnderscoreESZ_SZ_EEEEENS4_23SM90_TMA_LOAD_MULTICASTENS4_14ComposedLayoutINS4_7SwizzleILi3ELi4ELi3EEENS4_18smem_ptr_flag_bitsILi16EEENSU_INS5_IJNSA_ILi8EEESG_EEENS5_IJSG_SB_EEEEEEEvNS4_8identityENS4_13SM90_TMA_LOADES1C_vS1D_EENS_8epilogue10collective6detail29Sm90TmaWarpSpecializedAdapterINS1H_15DefaultEpilogueISJ_SK_SK_NS1G_6thread17LinearCombinationISJ_Li1EffLNS1L_9ScaleType4KindE0ELNS_15FloatRoundStyleE2ESJ_EENS1_15EpilogueDefaultEEEEEvvEEEEvNT_6ParamsE,"ax",@progbits
	.align	128
.text._ZN7cutlass13device_kernelINS_4gemm6kernel13GemmUniversalIN4cute5tupleIJiiiiEEENS1_10collective13CollectiveMmaINS1_34MainloopSm90TmaGmmaWarpSpecializedILi5ENS5_IJNS4_1CILi1EEENSA_ILi2EEESB_EEENS1_32KernelTmaWarpSpecializedPingpongEEENS5_IJNSA_ILi64EEENSA_ILi256EEESG_EEENS_10bfloat16_tENS5_IJlSB_lEEESJ_SK_NS4_8TiledMMAINS4_8MMA_AtomIJNS4_4SM904GMMA28MMA_64x256x16_F32BF16BF16_SSILNSO_5MajorE0ELSQ_0ELNSO_7ScaleInE1ELSR_1EEEEEENS4_6LayoutINS5_IJSB_SB_SB_EEENS5_IJNSA_ILi0EEESW_SW_EEEEENS5_IJNS4_10UnderscoreESZ_SZ_EEEEENS4_23SM90_TMA_LOAD_MULTICASTENS4_14ComposedLayoutINS4_7SwizzleILi3ELi4ELi3EEENS4_18smem_ptr_flag_bitsILi16EEENSU_INS5_IJNSA_ILi8EEESG_EEENS5_IJSG_SB_EEEEEEEvNS4_8identityENS4_13SM90_TMA_LOADES1C_vS1D_EENS_8epilogue10collective6detail29Sm90TmaWarpSpecializedAdapterINS1H_15DefaultEpilogueISJ_SK_SK_NS1G_6thread17LinearCombinationISJ_Li1EffLNS1L_9ScaleType4KindE0ELNS_15FloatRoundStyleE2ESJ_EENS1_15EpilogueDefaultEEEEEvvEEEEvNT_6ParamsE:
        .type           _ZN7cutlass13device_kernelINS_4gemm6kernel13GemmUniversalIN4cute5tupleIJiiiiEEENS1_10collective13CollectiveMmaINS1_34MainloopSm90TmaGmmaWarpSpecializedILi5ENS5_IJNS4_1CILi1EEENSA_ILi2EEESB_EEENS1_32KernelTmaWarpSpecializedPingpongEEENS5_IJNSA_ILi64EEENSA_ILi256EEESG_EEENS_10bfloat16_tENS5_IJlSB_lEEESJ_SK_NS4_8TiledMMAINS4_8MMA_AtomIJNS4_4SM904GMMA28MMA_64x256x16_F32BF16BF16_SSILNSO_5MajorE0ELSQ_0ELNSO_7ScaleInE1ELSR_1EEEEEENS4_6LayoutINS5_IJSB_SB_SB_EEENS5_IJNSA_ILi0EEESW_SW_EEEEENS5_IJNS4_10UnderscoreESZ_SZ_EEEEENS4_23SM90_TMA_LOAD_MULTICASTENS4_14ComposedLayoutINS4_7SwizzleILi3ELi4ELi3EEENS4_18smem_ptr_flag_bitsILi16EEENSU_INS5_IJNSA_ILi8EEESG_EEENS5_IJSG_SB_EEEEEEEvNS4_8identityENS4_13SM90_TMA_LOADES1C_vS1D_EENS_8epilogue10collective6detail29Sm90TmaWarpSpecializedAdapterINS1H_15DefaultEpilogueISJ_SK_SK_NS1G_6thread17LinearCombinationISJ_Li1EffLNS1L_9ScaleType4KindE0ELNS_15FloatRoundStyleE2ESJ_EENS1_15EpilogueDefaultEEEEEvvEEEEvNT_6ParamsE,@function
        .size           _ZN7cutlass13device_kernelINS_4gemm6kernel13GemmUniversalIN4cute5tupleIJiiiiEEENS1_10collective13CollectiveMmaINS1_34MainloopSm90TmaGmmaWarpSpecializedILi5ENS5_IJNS4_1CILi1EEENSA_ILi2EEESB_EEENS1_32KernelTmaWarpSpecializedPingpongEEENS5_IJNSA_ILi64EEENSA_ILi256EEESG_EEENS_10bfloat16_tENS5_IJlSB_lEEESJ_SK_NS4_8TiledMMAINS4_8MMA_AtomIJNS4_4SM904GMMA28MMA_64x256x16_F32BF16BF16_SSILNSO_5MajorE0ELSQ_0ELNSO_7ScaleInE1ELSR_1EEEEEENS4_6LayoutINS5_IJSB_SB_SB_EEENS5_IJNSA_ILi0EEESW_SW_EEEEENS5_IJNS4_10UnderscoreESZ_SZ_EEEEENS4_23SM90_TMA_LOAD_MULTICASTENS4_14ComposedLayoutINS4_7SwizzleILi3ELi4ELi3EEENS4_18smem_ptr_flag_bitsILi16EEENSU_INS5_IJNSA_ILi8EEESG_EEENS5_IJSG_SB_EEEEEEEvNS4_8identityENS4_13SM90_TMA_LOADES1C_vS1D_EENS_8epilogue10collective6detail29Sm90TmaWarpSpecializedAdapterINS1H_15DefaultEpilogueISJ_SK_SK_NS1G_6thread17LinearCombinationISJ_Li1EffLNS1L_9ScaleType4KindE0ELNS_15FloatRoundStyleE2ESJ_EENS1_15EpilogueDefaultEEEEEvvEEEEvNT_6ParamsE,(.L_x_331 - _ZN7cutlass13device_kernelINS_4gemm6kernel13GemmUniversalIN4cute5tupleIJiiiiEEENS1_10collective13CollectiveMmaINS1_34MainloopSm90TmaGmmaWarpSpecializedILi5ENS5_IJNS4_1CILi1EEENSA_ILi2EEESB_EEENS1_32KernelTmaWarpSpecializedPingpongEEENS5_IJNSA_ILi64EEENSA_ILi256EEESG_EEENS_10bfloat16_tENS5_IJlSB_lEEESJ_SK_NS4_8TiledMMAINS4_8MMA_AtomIJNS4_4SM904GMMA28MMA_64x256x16_F32BF16BF16_SSILNSO_5MajorE0ELSQ_0ELNSO_7ScaleInE1ELSR_1EEEEEENS4_6LayoutINS5_IJSB_SB_SB_EEENS5_IJNSA_ILi0EEESW_SW_EEEEENS5_IJNS4_10UnderscoreESZ_SZ_EEEEENS4_23SM90_TMA_LOAD_MULTICASTENS4_14ComposedLayoutINS4_7SwizzleILi3ELi4ELi3EEENS4_18smem_ptr_flag_bitsILi16EEENSU_INS5_IJNSA_ILi8EEESG_EEENS5_IJSG_SB_EEEEEEEvNS4_8identityENS4_13SM90_TMA_LOADES1C_vS1D_EENS_8epilogue10collective6detail29Sm90TmaWarpSpecializedAdapterINS1H_15DefaultEpilogueISJ_SK_SK_NS1G_6thread17LinearCombinationISJ_Li1EffLNS1L_9ScaleType4KindE0ELNS_15FloatRoundStyleE2ESJ_EENS1_15EpilogueDefaultEEEEEvvEEEEvNT_6ParamsE)
        .other          _ZN7cutlass13device_kernelINS_4gemm6kernel13GemmUniversalIN4cute5tupleIJiiiiEEENS1_10collective13CollectiveMmaINS1_34MainloopSm90TmaGmmaWarpSpecializedILi5ENS5_IJNS4_1CILi1EEENSA_ILi2EEESB_EEENS1_32KernelTmaWarpSpecializedPingpongEEENS5_IJNSA_ILi64EEENSA_ILi256EEESG_EEENS_10bfloat16_tENS5_IJlSB_lEEESJ_SK_NS4_8TiledMMAINS4_8MMA_AtomIJNS4_4SM904GMMA28MMA_64x256x16_F32BF16BF16_SSILNSO_5MajorE0ELSQ_0ELNSO_7ScaleInE1ELSR_1EEEEEENS4_6LayoutINS5_IJSB_SB_SB_EEENS5_IJNSA_ILi0EEESW_SW_EEEEENS5_IJNS4_10UnderscoreESZ_SZ_EEEEENS4_23SM90_TMA_LOAD_MULTICASTENS4_14ComposedLayoutINS4_7SwizzleILi3ELi4ELi3EEENS4_18smem_ptr_flag_bitsILi16EEENSU_INS5_IJNSA_ILi8EEESG_EEENS5_IJSG_SB_EEEEEEEvNS4_8identityENS4_13SM90_TMA_LOADES1C_vS1D_EENS_8epilogue10collective6detail29Sm90TmaWarpSpecializedAdapterINS1H_15DefaultEpilogueISJ_SK_SK_NS1G_6thread17LinearCombinationISJ_Li1EffLNS1L_9ScaleType4KindE0ELNS_15FloatRoundStyleE2ESJ_EENS1_15EpilogueDefaultEEEEEvvEEEEvNT_6ParamsE,@"STO_CUDA_ENTRY STV_DEFAULT"
_ZN7cutlass13device_kernelINS_4gemm6kernel13GemmUniversalIN4cute5tupleIJiiiiEEENS1_10collective13CollectiveMmaINS1_34MainloopSm90TmaGmmaWarpSpecializedILi5ENS5_IJNS4_1CILi1EEENSA_ILi2EEESB_EEENS1_32KernelTmaWarpSpecializedPingpongEEENS5_IJNSA_ILi64EEENSA_ILi256EEESG_EEENS_10bfloat16_tENS5_IJlSB_lEEESJ_SK_NS4_8TiledMMAINS4_8MMA_AtomIJNS4_4SM904GMMA28MMA_64x256x16_F32BF16BF16_SSILNSO_5MajorE0ELSQ_0ELNSO_7ScaleInE1ELSR_1EEEEEENS4_6LayoutINS5_IJSB_SB_SB_EEENS5_IJNSA_ILi0EEESW_SW_EEEEENS5_IJNS4_10UnderscoreESZ_SZ_EEEEENS4_23SM90_TMA_LOAD_MULTICASTENS4_14ComposedLayoutINS4_7SwizzleILi3ELi4ELi3EEENS4_18smem_ptr_flag_bitsILi16EEENSU_INS5_IJNSA_ILi8EEESG_EEENS5_IJSG_SB_EEEEEEEvNS4_8identityENS4_13SM90_TMA_LOADES1C_vS1D_EENS_8epilogue10collective6detail29Sm90TmaWarpSpecializedAdapterINS1H_15DefaultEpilogueISJ_SK_SK_NS1G_6thread17LinearCombinationISJ_Li1EffLNS1L_9ScaleType4KindE0ELNS_15FloatRoundStyleE2ESJ_EENS1_15EpilogueDefaultEEEEEvvEEEEvNT_6ParamsE:
[----:B------:R-:W0:Y:S02]  /*0000*/  LDC R1, c[0x0][0x28] ;  /* 0x00000a00ff017b82 */ /* 0x000e240000000800 */
[----:B0-----:R-:W-:Y:S01]  /*0010*/  VIADD R1, R1, 0xfffffff8 ;  /* 0xfffffff801017836 */ /* 0x001fe20000000000 */
[----:B------:R-:W0:Y:S01]  /*0020*/  S2R R4, SR_TID.X ;  /* 0x0000000000047919 */ /* 0x000e220000002100 */
[----:B------:R-:W-:Y:S01]  /*0030*/  ELECT P0, URZ, PT ;  /* 0x00000000003f782f */ /* 0x000fe20003800000 */
[----:B------:R-:W-:Y:S01]  /*0040*/  BSSY B0, `(.L_x_0) ;  /* 0x000000f000007945 */ /* 0x000fe20003800000 */
[--C-:B0-----:R-:W-:Y:S02]  /*0050*/  SHF.R.U32.HI R0, RZ, 0x5, R4.reuse ;  /* 0x00000005ff007819 */ /* 0x101fe40000011604 */
[----:B------:R-:W-:-:S03]  /*0060*/  SHF.R.U32.HI R7, RZ, 0x7, R4 ;  /* 0x00000007ff077819 */ /* 0x000fc60000011604 */
[----:B------:R-:W0:Y:S04]  /*0070*/  SHFL.IDX PT, R2, R0, RZ, 0x1f ;  /* 0x00001fff00027589 */ /* 0x000e2800000e0000 */
[----:B------:R1:W2:Y:S01]  /*0080*/  SHFL.IDX PT, R10, R7, RZ, 0x1f ;  /* 0x00001fff070a7589 */ /* 0x0002a200000e0000 */
[----:B0-----:R-:W-:-:S13]  /*0090*/  ISETP.NE.OR P0, PT, R2, RZ, !P0 ;  /* 0x000000ff0200720c */ /* 0x001fda0004705670 */
[----:B-12---:R-:W-:Y:S05]  /*00a0*/  @P0 BRA `(.L_x_1) ;  /* 0x0000000000200947 */ /* 0x006fea0003800000 */
[----:B------:R-:W-:Y:S02]  /*00b0*/  ULDC.64 UR4, c[0x0][0x198] ;  /* 0x0000660000047ab9 */ /* 0x000fe40000000a00 */
[----:B------:R-:W-:Y:S02]  /*00c0*/  UIADD3 UR6, UP0, UR4, 0xf0, URZ ;  /* 0x000000f004067890 */ /* 0x000fe4000ff1e03f */
[----:B------:R-:W-:Y:S02]  /*00d0*/  UIADD3 UR4, UP1, UR4, 0x1f0, URZ ;  /* 0x000001f004047890 */ /* 0x000fe4000ff3e03f */
[----:B------:R-:W-:Y:S02]  /*00e0*/  UIADD3.X UR7, URZ, UR5, URZ, UP0, !UPT ;  /* 0x000000053f077290 */ /* 0x000fe400087fe43f */
[----:B------:R-:W-:-:S07]  /*00f0*/  UIADD3.X UR5, URZ, UR5, URZ, UP1, !UPT ;  /* 0x000000053f057290 */ /* 0x000fce0008ffe43f */
[----:B------:R0:W-:Y:S02]  /*0100*/  UTMACCTL.PF [UR6] ;  /* 0x00000000060079b9 */ /* 0x0001e40008040000 */
[----:B------:R0:W-:Y:S02]  /*0110*/  UTMACCTL.PF [UR4] ;  /* 0x00000000040079b9 */ /* 0x0001e40008040000 */
[----:B0-----:R-:W-:Y:S01]  /*0120*/  NOP ;  /* 0x0000000000007918 */ /* 0x001fe20000000000 */
.L_x_1:
[----:B------:R-:W-:Y:S05]  /*0130*/  BSYNC B0 ;  /* 0x0000000000007941 */ /* 0x000fea0003800000 */
.L_x_0:
[----:B------:R-:W0:Y:S02]  /*0140*/  SHFL.IDX PT, R8, R0, RZ, 0x1f ;  /* 0x00001fff00087589 */ /* 0x000e2400000e0000 */
[----:B0-----:R-:W-:-:S13]  /*0150*/  ISETP.NE.AND P0, PT, R8, RZ, PT ;  /* 0x000000ff0800720c */ /* 0x001fda0003f05270 */
[----:B------:R-:W-:Y:S05]  /*0160*/  @P0 BRA `(.L_x_2) ;  /* 0x0000000000600947 */ /* 0x000fea0003800000 */
[----:B------:R-:W0:Y:S01]  /*0170*/  S2UR UR8, SR_CgaCtaId ;  /* 0x00000000000879c3 */ /* 0x000e220000008800 */
[----:B------:R-:W-:Y:S01]  /*0180*/  UMOV UR4, 0x400 ;  /* 0x0000040000047882 */ /* 0x000fe20000000000 */
[----:B------:R-:W-:Y:S01]  /*0190*/  UMOV UR5, 0x1 ;  /* 0x0000000100057882 */ /* 0x000fe20000000000 */
[----:B------:R-:W-:Y:S01]  /*01a0*/  UMOV UR6, 0x2 ;  /* 0x0000000200067882 */ /* 0x000fe20000000000 */
[----:B------:R-:W-:Y:S01]  /*01b0*/  ELECT P0, URZ, PT ;  /* 0x00000000003f782f */ /* 0x000fe20003800000 */
[----:B------:R-:W-:-:S04]  /*01c0*/  UIADD3 UR6, -UR6, 0x100000, URZ ;  /* 0x0010000006067890 */ /* 0x000fc8000fffe13f */
[----:B------:R-:W-:Y:S02]  /*01d0*/  USHF.L.U32 UR7, UR6, 0xb, URZ ;  /* 0x0000000b06077899 */ /* 0x000fe4000800063f */
[----:B------:R-:W-:Y:S02]  /*01e0*/  USHF.L.U32 UR6, UR6, 0x1, URZ ;  /* 0x0000000106067899 */ /* 0x000fe4000800063f */
[----:B0-----:R-:W-:Y:S02]  /*01f0*/  ULEA UR8, UR8, UR4, 0x18 ;  /* 0x0000000408087291 */ /* 0x001fe4000f8ec03f */
[----:B------:R-:W-:-:S04]  /*0200*/  UIADD3 UR4, -UR5, 0x100000, URZ ;  /* 0x0010000005047890 */ /* 0x000fc8000fffe13f */
[----:B------:R-:W-:Y:S02]  /*0210*/  USHF.L.U32 UR5, UR4, 0xb, URZ ;  /* 0x0000000b04057899 */ /* 0x000fe4000800063f */
[----:B------:R-:W-:Y:S01]  /*0220*/  USHF.L.U32 UR4, UR4, 0x1, URZ ;  /* 0x0000000104047899 */ /* 0x000fe2000800063f */
[----:B------:R-:W0:Y:S11]  /*0230*/  FENCE.VIEW.ASYNC.S ;  /* 0x00000000000073c6 */ /* 0x000e360000000000 */
[----:B0-----:R0:W1:Y:S01]  /*0240*/  SYNCS.EXCH.64 URZ, [UR8], UR4 ;  /* 0x00000004083f75b2 */ /* 0x0010620008000100 */
[----:B------:R0:W2:Y:S01]  /*0250*/  SYNCS.EXCH.64 URZ, [UR8+0x28], UR6 ;  /* 0x00002806083f75b2 */ /* 0x0000a20008000100 */
[----:B------:R0:W3:Y:S01]  /*0260*/  SYNCS.EXCH.64 URZ, [UR8+0x8], UR4 ;  /* 0x00000804083f75b2 */ /* 0x0000e20008000100 */
[----:B------:R0:W4:Y:S01]  /*0270*/  SYNCS.EXCH.64 URZ, [UR8+0x30], UR6 ;  /* 0x00003006083f75b2 */ /* 0x0001220008000100 */
[----:B------:R0:W0:Y:S01]  /*0280*/  SYNCS.EXCH.64 URZ, [UR8+0x10], UR4 ;  /* 0x00001004083f75b2 */ /* 0x0000220008000100 */
[----:B------:R0:W0:Y:S01]  /*0290*/  SYNCS.EXCH.64 URZ, [UR8+0x38], UR6 ;  /* 0x00003806083f75b2 */ /* 0x0000220008000100 */
[----:B------:R0:W0:Y:S01]  /*02a0*/  SYNCS.EXCH.64 URZ, [UR8+0x18], UR4 ;  /* 0x00001804083f75b2 */ /* 0x0000220008000100 */
[----:B------:R0:W0:Y:S01]  /*02b0*/  SYNCS.EXCH.64 URZ, [UR8+0x40], UR6 ;  /* 0x00004006083f75b2 */ /* 0x0000220008000100 */
[----:B------:R0:W0:Y:S01]  /*02c0*/  SYNCS.EXCH.64 URZ, [UR8+0x20], UR4 ;  /* 0x00002004083f75b2 */ /* 0x0000220008000100 */
[----:B------:R0:W0:Y:S01]  /*02d0*/  SYNCS.EXCH.64 URZ, [UR8+0x48], UR6 ;  /* 0x00004806083f75b2 */ /* 0x0000220008000100 */
[----:B------:R-:W-:Y:S01]  /*02e0*/  NOP ;  /* 0x0000000000007918 */ /* 0x000fe20000000000 */
.L_x_2:
[----:B------:R-:W5:Y:S01]  /*02f0*/  SHFL.IDX PT, R9, R0, RZ, 0x1f ;  /* 0x00001fff00097589 */ /* 0x000f6200000e0000 */
[----:B------:R-:W1:Y:S01]  /*0300*/  S2UR UR12, SR_CTAID.X ;  /* 0x00000000000c79c3 */ /* 0x000e620000002500 */
[----:B------:R-:W-:Y:S02]  /*0310*/  SHF.R.S32.HI R3, RZ, 0x1f, R4 ;  /* 0x0000001fff037819 */ /* 0x000fe40000011404 */
[----:B------:R-:W-:Y:S01]  /*0320*/  ELECT P0, URZ, PT ;  /* 0x00000000003f782f */ /* 0x000fe20003800000 */
[----:B------:R-:W2:Y:S01]  /*0330*/  SHFL.IDX PT, R5, R0, RZ, 0x1f ;  /* 0x00001fff00057589 */ /* 0x000ea200000e0000 */
[----:B------:R-:W-:Y:S02]  /*0340*/  ELECT P1, URZ, PT ;  /* 0x00000000003f782f */ /* 0x000fe40003820000 */
[----:B------:R-:W-:Y:S01]  /*0350*/  LEA.HI R3, R3, R4, RZ, 0x7 ;  /* 0x0000000403037211 */ /* 0x000fe200078f38ff */
[----:B0-----:R-:W-:Y:S01]  /*0360*/  ULDC UR4, c[0x0][0x150] ;  /* 0x0000540000047ab9 */ /* 0x001fe20000000800 */
[----:B------:R-:W0:Y:S01]  /*0370*/  S2R R6, SR_CTAID.Y ;  /* 0x0000000000067919 */ /* 0x000e220000002600 */
[----:B------:R-:W-:Y:S01]  /*0380*/  SHF.R.S32.HI R11, RZ, 0x1f, R8 ;  /* 0x0000001fff0b7819 */ /* 0x000fe20000011408 */
[----:B------:R-:W3:Y:S01]  /*0390*/  LDC R21, c[0x0][0x148] ;  /* 0x00005200ff157b82 */ /* 0x000ee20000000800 */
[----:B------:R-:W-:Y:S01]  /*03a0*/  LOP3.LUT R3, R3, 0xffffff80, RZ, 0xc0, !PT ;  /* 0xffffff8003037812 */ /* 0x000fe200078ec0ff */
[----:B------:R-:W-:Y:S01]  /*03b0*/  UMOV UR11, 0x80 ;  /* 0x00000080000b7882 */ /* 0x000fe20000000000 */
[----:B------:R-:W-:Y:S01]  /*03c0*/  LEA.HI R11, R11, R8, RZ, 0x2 ;  /* 0x000000080b0b7211 */ /* 0x000fe200078f10ff */
[----:B------:R-:W-:Y:S01]  /*03d0*/  NOP ;  /* 0x0000000000007918 */ /* 0x000fe20000000000 */
[----:B------:R-:W-:Y:S01]  /*03e0*/  NOP ;  /* 0x0000000000007918 */ /* 0x000fe20000000000 */
[----:B------:R-:W-:Y:S01]  /*03f0*/  IMAD.IADD R3, R4, 0x1, -R3 ;  /* 0x0000000104037824 */ /* 0x000fe200078e0a03 */
[----:B------:R-:W-:Y:S01]  /*0400*/  LOP3.LUT R11, R11, 0x3ffffffc, RZ, 0xc0, !PT ;  /* 0x3ffffffc0b0b7812 */ /* 0x000fe200078ec0ff */
[----:B------:R-:W4:Y:S01]  /*0410*/  LDC R15, c[0x0][0x140] ;  /* 0x00005000ff0f7b82 */ /* 0x000f220000000800 */
[C---:B------:R-:W-:Y:S01]  /*0420*/  VIADD R35, R10.reuse, 0xffffffff ;  /* 0xffffffff0a237836 */ /* 0x040fe20000000000 */
[----:B------:R-:W-:-:S02]  /*0430*/  ISETP.NE.AND P2, PT, R10, RZ, PT ;  /* 0x000000ff0a00720c */ /* 0x000fc40003f45270 */
[----:B------:R-:W-:Y:S01]  /*0440*/  SHF.R.S32.HI R14, RZ, 0x1f, R3 ;  /* 0x0000001fff0e7819 */ /* 0x000fe20000011403 */
[----:B------:R-:W-:Y:S01]  /*0450*/  IMAD.IADD R11, R8, 0x1, -R11 ;  /* 0x00000001080b7824 */ /* 0x000fe200078e0a0b */
[----:B-----5:R-:W-:Y:S02]  /*0460*/  ISETP.NE.OR P0, PT, R9, RZ, !P0 ;  /* 0x000000ff0900720c */ /* 0x020fe40004705670 */
[----:B-1----:R-:W-:Y:S01]  /*0470*/  I2FP.F32.U32 R12, UR12 ;  /* 0x0000000c000c7c45 */ /* 0x002fe20008201000 */
[----:B------:R-:W1:Y:S01]  /*0480*/  LDC R13, c[0x0][0x144] ;  /* 0x00005100ff0d7b82 */ /* 0x000e620000000800 */
[----:B--2---:R-:W-:Y:S02]  /*0490*/  ISETP.NE.OR P1, PT, R5, RZ, !P1 ;  /* 0x000000ff0500720c */ /* 0x004fe40004f25670 */
[----:B------:R-:W-:Y:S01]  /*04a0*/  LEA.HI R0, R14, R3, RZ, 0x3 ;  /* 0x000000030e007211 */ /* 0x000fe200078f18ff */
[----:B------:R-:W-:Y:S01]  /*04b0*/  FMUL R12, R12, UR4 ;  /* 0x000000040c0c7c20 */ /* 0x000fe20008400000 */
[----:B------:R-:W-:Y:S01]  /*04c0*/  ULDC UR4, c[0x0][0x154] ;  /* 0x0000550000047ab9 */ /* 0x000fe20000000800 */
[----:B------:R-:W-:-:S02]  /*04d0*/  SHF.R.S32.HI R5, RZ, 0x1f, R2 ;  /* 0x0000001fff057819 */ /* 0x000fc40000011402 */
[--C-:B------:R-:W-:Y:S02]  /*04e0*/  SHF.R.S32.HI R9, RZ, 0x3, R0.reuse ;  /* 0x00000003ff097819 */ /* 0x100fe40000011400 */
[----:B------:R-:W-:Y:S01]  /*04f0*/  VOTEU.ALL UP0, P0 ;  /* 0x00000000003f7886 */ /* 0x000fe20000000000 */
[----:B------:R-:W-:Y:S01]  /*0500*/  SHF.R.S32.HI R0, RZ, 0x1f, R0 ;  /* 0x0000001fff007819 */ /* 0x000fe20000011400 */
[----:B------:R-:W2:Y:S01]  /*0510*/  F2I.U32.TRUNC.NTZ R12, R12 ;  /* 0x0000000c000c7305 */ /* 0x000ea2000020f000 */
[----:B0-----:R-:W-:Y:S01]  /*0520*/  I2FP.F32.U32 R8, R6 ;  /* 0x0000000600087245 */ /* 0x001fe20000201000 */
[----:B------:R-:W-:Y:S01]  /*0530*/  VOTEU.ALL UP1, P1 ;  /* 0x00000000003f7886 */ /* 0x000fe20000820000 */
[----:B------:R-:W0:Y:S01]  /*0540*/  @!UP0 S2UR UR7, SR_CgaCtaId ;  /* 0x00000000000789c3 */ /* 0x000e220000008800 */
[----:B------:R-:W-:Y:S01]  /*0550*/  LEA.HI R0, R0, R9, RZ, 0x2 ;  /* 0x0000000900007211 */ /* 0x000fe200078f10ff */
[----:B------:R-:W-:Y:S01]  /*0560*/  @!UP0 UMOV UR6, 0x400 ;  /* 0x0000040000068882 */ /* 0x000fe20000000000 */
[----:B------:R-:W-:Y:S01]  /*0570*/  FMUL R8, R8, UR4 ;  /* 0x0000000408087c20 */ /* 0x000fe20008400000 */
[----:B------:R-:W-:Y:S01]  /*0580*/  LEA.HI R5, R5, R2, RZ, 0x2 ;  /* 0x0000000205057211 */ /* 0x000fe200078f10ff */
[----:B------:R-:W-:Y:S01]  /*0590*/  UMOV UR4, 0x20 ;  /* 0x0000002000047882 */ /* 0x000fe20000000000 */
[----:B------:R-:W-:Y:S01]  /*05a0*/  LOP3.LUT R0, R0, 0xfffffffc, RZ, 0xc0, !PT ;  /* 0xfffffffc00007812 */ /* 0x000fe200078ec0ff */
[----:B------:R-:W-:-:S04]  /*05b0*/  @!UP0 UIADD3 UR4, -UR4, 0x100000, URZ ;  /* 0x0010000004048890 */ /* 0x000fc8000fffe13f */
[----:B------:R-:W-:Y:S02]  /*05c0*/  @!UP0 USHF.L.U32 UR5, UR4, 0xb, URZ ;  /* 0x0000000b04058899 */ /* 0x000fe4000800063f */
[----:B------:R-:W-:Y:S01]  /*05d0*/  @!UP0 USHF.L.U32 UR4, UR4, 0x1, URZ ;  /* 0x0000000104048899 */ /* 0x000fe2000800063f */
[----:B------:R-:W5:Y:S01]  /*05e0*/  @!UP1 S2UR UR10, SR_CgaCtaId ;  /* 0x00000000000a99c3 */ /* 0x000f620000008800 */
[----:B------:R-:W3:Y:S01]  /*05f0*/  F2I.U32.TRUNC.NTZ R8, R8 ;  /* 0x0000000800087305 */ /* 0x000ee2000020f000 */
[----:B------:R-:W-:Y:S01]  /*0600*/  LOP3.LUT R5, R5, 0xfffffffc, RZ, 0xc0, !PT ;  /* 0xfffffffc05057812 */ /* 0x000fe200078ec0ff */
[----:B------:R-:W-:Y:S01]  /*0610*/  IMAD.IADD R0, R9, 0x1, -R0 ;  /* 0x0000000109007824 */ /* 0x000fe200078e0a00 */
[----:B------:R-:W-:Y:S01]  /*0620*/  @!UP1 UMOV UR9, 0x400 ;  /* 0x0000040000099882 */ /* 0x000fe20000000000 */
[----:B--2---:R-:W-:Y:S01]  /*0630*/  IMAD.MOV R12, RZ, RZ, -R12 ;  /* 0x000000ffff0c7224 */ /* 0x004fe200078e0a0c */
[----:B------:R-:W-:Y:S01]  /*0640*/  VOTEU.ALL UP2, P1 ;  /* 0x00000000003f7886 */ /* 0x000fe20000840000 */
[----:B------:R-:W-:Y:S01]  /*0650*/  IMAD R0, R11, 0x4, R0 ;  /* 0x000000040b007824 */ /* 0x000fe200078e0200 */
[----:B------:R-:W-:Y:S01]  /*0660*/  VOTEU.ALL UP3, P1 ;  /* 0x00000000003f7886 */ /* 0x000fe20000860000 */
[----:B------:R-:W-:Y:S01]  /*0670*/  IMAD.IADD R5, R2, 0x1, -R5 ;  /* 0x0000000102057824 */ /* 0x000fe200078e0a05 */
[----:B------:R-:W-:Y:S01]  /*0680*/  VOTEU.ALL UP4, P1 ;  /* 0x00000000003f7886 */ /* 0x000fe20000880000 */
[C---:B------:R-:W-:Y:S01]  /*0690*/  IMAD.SHL.U32 R9, R0.reuse, 0x4, RZ ;  /* 0x0000000400097824 */ /* 0x040fe200078e00ff */
[----:B------:R-:W-:Y:S01]  /*06a0*/  VOTEU.ALL UP5, P1 ;  /* 0x00000000003f7886 */ /* 0x000fe200008a0000 */
[----:B----4-:R-:W-:Y:S01]  /*06b0*/  ISETP.EQ.U32.AND P3, PT, R15, 0x1, PT ;  /* 0x000000010f00780c */ /* 0x010fe20003f62070 */
[----:B-1----:R-:W-:Y:S01]  /*06c0*/  IMAD R20, R13, R12, UR12 ;  /* 0x0000000c0d147e24 */ /* 0x002fe2000f8e020c */
[----:B------:R-:W-:Y:S01]  /*06d0*/  ISETP.NE.AND P1, PT, R5, 0x3, PT ;  /* 0x000000030500780c */ /* 0x000fe20003f25270 */
[----:B0-----:R-:W-:Y:S01]  /*06e0*/  @!UP0 ULEA UR8, UR7, UR6, 0x18 ;  /* 0x0000000607088291 */ /* 0x001fe2000f8ec03f */
[----:B---3--:R-:W-:Y:S01]  /*06f0*/  IMAD.MOV R24, RZ, RZ, -R8 ;  /* 0x000000ffff187224 */ /* 0x008fe200078e0a08 */
[----:B------:R-:W-:Y:S01]  /*0700*/  LOP3.LUT R152, R0, 0xc, R9, 0x78, !PT ;  /* 0x0000000c00987812 */ /* 0x000fe200078e7809 */
[----:B------:R-:W-:-:S04]  /*0710*/  @!UP1 UIADD3 UR6, -UR11, 0x100000, URZ ;  /* 0x001000000b069890 */ /* 0x000fc8000fffe13f */
[----:B------:R-:W-:Y:S02]  /*0720*/  @!UP1 USHF.L.U32 UR7, UR6, 0xb, URZ ;  /* 0x0000000b06079899 */ /* 0x000fe4000800063f */
[----:B------:R-:W-:Y:S01]  /*0730*/  @!UP1 USHF.L.U32 UR6, UR6, 0x1, URZ ;  /* 0x0000000106069899 */ /* 0x000fe2000800063f */
[----:B------:R-:W-:Y:S01]  /*0740*/  ISETP.EQ.OR P1, PT, R5, RZ, !P1 ;  /* 0x000000ff0500720c */ /* 0x000fe20004f22670 */
[----:B------:R-:W-:Y:S01]  /*0750*/  IMAD R9, R21, R24, R6 ;  /* 0x0000001815097224 */ /* 0x000fe200078e0206 */
[----:B------:R-:W-:Y:S01]  /*0760*/  VOTEU.ALL UP0, P0 ;  /* 0x00000000003f7886 */ /* 0x000fe20000000000 */
[----:B------:R-:W-:Y:S01]  /*0770*/  ISETP.GE.U32.AND P5, PT, R35, 0x2, PT ;  /* 0x000000022300780c */ /* 0x000fe20003fa6070 */
[----:B-----5:R-:W-:Y:S01]  /*0780*/  @!UP1 ULEA UR9, UR10, UR9, 0x18 ;  /* 0x000000090a099291 */ /* 0x020fe2000f8ec03f */
[----:B------:R-:W-:Y:S01]  /*0790*/  ISETP.EQ.AND P1, PT, R10, RZ, P1 ;  /* 0x000000ff0a00720c */ /* 0x000fe20000f22270 */
[----:B------:R-:W-:Y:S01]  /*07a0*/  VOTEU.ALL UP1, P0 ;  /* 0x00000000003f7886 */ /* 0x000fe20000020000 */
[----:B------:R-:W-:Y:S01]  /*07b0*/  LOP3.LUT P0, RZ, R3, 0x7, RZ, 0xc0, !PT ;  /* 0x0000000703ff7812 */ /* 0x000fe2000780c0ff */
[----:B------:R-:W0:Y:S02]  /*07c0*/  FENCE.VIEW.ASYNC.S ;  /* 0x00000000000073c6 */ /* 0x000e240000000000 */
[----:B0-----:R0:W1:Y:S01]  /*07d0*/  @!UP0 SYNCS.EXCH.64 URZ, [UR8+0x80], UR4 ;  /* 0x00008004083f85b2 */ /* 0x0010620008000100 */
[----:B------:R-:W-:Y:S01]  /*07e0*/  ISETP.NE.AND P4, PT, R9, R152, PT ;  /* 0x000000980900720c */ /* 0x000fe20003f85270 */
[----:B------:R0:W2:Y:S01]  /*07f0*/  SHFL.IDX PT, R0, R7, RZ, 0x1f ;  /* 0x00001fff07007589 */ /* 0x0000a200000e0000 */
[----:B------:R-:W-:-:S02]  /*0800*/  ISETP.LT.U32.AND P0, PT, R152, 0x2, !P0 ;  /* 0x000000029800780c */ /* 0x000fc40004701070 */
[----:B------:R-:W-:Y:S02]  /*0810*/  ISETP.EQ.OR P4, PT, R20, RZ, !P4 ;  /* 0x000000ff1400720c */ /* 0x000fe40006782670 */
[----:B------:R-:W-:Y:S02]  /*0820*/  SEL R16, RZ, 0x1, !P1 ;  /* 0x00000001ff107807 */ /* 0x000fe40004800000 */
[----:B------:R-:W-:Y:S02]  /*0830*/  PLOP3.LUT P0, PT, P0, P4, PT, 0x80, 0x0 ;  /* 0x000000000000781c */ /* 0x000fe40000709070 */
[----:B------:R-:W-:Y:S02]  /*0840*/  SEL R16, R16, 0x2, P5 ;  /* 0x0000000210107807 */ /* 0x000fe40002800000 */
[----:B------:R-:W-:Y:S01]  /*0850*/  P2R R155, PR, RZ, 0x1 ;  /* 0x00000001ff9b7803 */ /* 0x000fe20000000000 */
[----:B------:R0:W3:Y:S01]  /*0860*/  @!UP1 SYNCS.EXCH.64 URZ, [UR8+0x88], UR4 ;  /* 0x00008804083f95b2 */ /* 0x0000e20008000100 */
[----:B------:R-:W-:Y:S01]  /*0870*/  NOP ;  /* 0x0000000000007918 */ /* 0x000fe20000000000 */
[----:B------:R0:W4:Y:S01]  /*0880*/  @!UP2 SYNCS.EXCH.64 URZ, [UR9+0x60], UR6 ;  /* 0x00006006093fa5b2 */ /* 0x0001220008000100 */
[----:B------:R0:W0:Y:S01]  /*0890*/  @!UP3 SYNCS.EXCH.64 URZ, [UR9+0x68], UR6 ;  /* 0x00006806093fb5b2 */ /* 0x0000220008000100 */
[----:B------:R0:W0:Y:S01]  /*08a0*/  @!UP4 SYNCS.EXCH.64 URZ, [UR9+0x70], UR6 ;  /* 0x00007006093fc5b2 */ /* 0x0000220008000100 */
[----:B------:R0:W0:Y:S01]  /*08b0*/  @!UP5 SYNCS.EXCH.64 URZ, [UR9+0x78], UR6 ;  /* 0x00007806093fd5b2 */ /* 0x0000220008000100 */
[----:B------:R-:W-:Y:S01]  /*08c0*/  NOP ;  /* 0x0000000000007918 */ /* 0x000fe20000000000 */
[----:B------:R-:W-:Y:S05]  /*08d0*/  @!P3 BRA `(.L_x_3) ;  /* 0x000000000008b947 */ /* 0x000fea0003800000 */
[----:B01-34-:R-:W-:Y:S01]  /*08e0*/  UCGABAR_ARV ;  /* 0x00000000000079c7 */ /* 0x01bfe20008000000 */
[----:B------:R-:W-:Y:S05]  /*08f0*/  BRA `(.L_x_4) ;  /* 0x0000000000047947 */ /* 0x000fea0003800000 */
.L_x_3:
[----:B01-34-:R-:W-:Y:S01]  /*0900*/  NOP ;  /* 0x0000000000007918 */ /* 0x01bfe20000000000 */
.L_x_4:
[----:B------:R-:W-:Y:S01]  /*0910*/  ULDC.64 UR4, c[0x0][0x598] ;  /* 0x0001660000047ab9 */ /* 0x000fe20000000a00 */
[----:B------:R-:W-:Y:S01]  /*0920*/  ULDC.64 UR36, c[0x0][0x208] ;  /* 0x0000820000247ab9 */ /* 0x000fe20000000a00 */
[----:B------:R-:W-:-:S04]  /*0930*/  ISETP.NE.U32.AND P0, PT, RZ, UR4, PT ;  /* 0x00000004ff007c0c */ /* 0x000fc8000bf05070 */
[----:B------:R-:W-:-:S13]  /*0940*/  ISETP.NE.AND.EX P0, PT, RZ, UR5, PT, P0 ;  /* 0x00000005ff007c0c */ /* 0x000fda000bf05300 */
[----:B------:R-:W-:Y:S05]  /*0950*/  @!P0 BRA `(.L_x_5) ;  /* 0x00000000001c8947 */ /* 0x000fea0003800000 */
[----:B------:R-:W0:Y:S02]  /*0960*/  LDC.64 R8, c[0x0][0x598] ;  /* 0x00016600ff087b82 */ /* 0x000e240000000a00 */
[----:B0-----:R-:W3:Y:S02]  /*0970*/  LDG.E.64 R8, desc[UR36][R8.64] ;  /* 0x0000002408087981 */ /* 0x001ee4000c1e1b00 */
[----:B---3--:R-:W-:-:S04]  /*0980*/  ISETP.NE.U32.AND P0, PT, R8, RZ, PT ;  /* 0x000000ff0800720c */ /* 0x008fc80003f05070 */
[----:B------:R-:W-:-:S13]  /*0990*/  ISETP.NE.AND.EX P0, PT, R9, RZ, PT, P0 ;  /* 0x000000ff0900720c */ /* 0x000fda0003f05300 */
[----:B------:R-:W-:Y:S05]  /*09a0*/  @!P0 BRA `(.L_x_5) ;  /* 0x0000000000088947 */ /* 0x000fea0003800000 */
[----:B------:R0:W5:Y:S01]  /*09b0*/  LD.E R153, desc[UR36][R8.64] ;  /* 0x0000002408997980 */ /* 0x000162000c101900 */
[----:B------:R-:W-:Y:S05]  /*09c0*/  BRA `(.L_x_6) ;  /* 0x0000000000247947 */ /* 0x000fea0003800000 */
.L_x_5:
[----:B------:R-:W-:Y:S02]  /*09d0*/  ULDC.64 UR4, c[0x0][0x588] ;  /* 0x0001620000047ab9 */ /* 0x000fe40000000a00 */
[----:B------:R-:W-:-:S04]  /*09e0*/  ISETP.NE.U32.AND P0, PT, RZ, UR4, PT ;  /* 0x00000004ff007c0c */ /* 0x000fc8000bf05070 */
[----:B------:R-:W-:-:S13]  /*09f0*/  ISETP.NE.AND.EX P0, PT, RZ, UR5, PT, P0 ;  /* 0x00000005ff007c0c */ /* 0x000fda000bf05300 */
[----:B------:R-:W-:Y:S05]  /*0a00*/  @!P0 BRA `(.L_x_7) ;  /* 0x00000000000c8947 */ /* 0x000fea0003800000 */
[----:B------:R-:W0:Y:S02]  /*0a10*/  LDC.64 R8, c[0x0][0x588] ;  /* 0x00016200ff087b82 */ /* 0x000e240000000a00 */
[----:B0-----:R1:W5:Y:S01]  /*0a20*/  LDG.E R153, desc[UR36][R8.64] ;  /* 0x0000002408997981 */ /* 0x001362000c1e1900 */
[----:B------:R-:W-:Y:S05]  /*0a30*/  BRA `(.L_x_6) ;  /* 0x0000000000087947 */ /* 0x000fea0003800000 */
.L_x_7:
[----:B------:R-:W-:Y:S02]  /*0a40*/  ULDC UR4, c[0x0][0x580] ;  /* 0x0001600000047ab9 */ /* 0x000fe40000000800 */
[----:B------:R-:W-:-:S07]  /*0a50*/  IMAD.U32 R153, RZ, RZ, UR4 ;  /* 0x00000004ff997e24 */ /* 0x000fce000f8e00ff */
.L_x_6:
[----:B------:R-:W-:Y:S02]  /*0a60*/  ULDC.64 UR4, c[0x0][0x5a0] ;  /* 0x0001680000047ab9 */ /* 0x000fe40000000a00 */
[----:B------:R-:W-:-:S04]  /*0a70*/  ISETP.NE.U32.AND P0, PT, RZ, UR4, PT ;  /* 0x00000004ff007c0c */ /* 0x000fc8000bf05070 */
[----:B------:R-:W-:-:S13]  /*0a80*/  ISETP.NE.AND.EX P0, PT, RZ, UR5, PT, P0 ;  /* 0x00000005ff007c0c */ /* 0x000fda000bf05300 */
[----:B------:R-:W-:Y:S05]  /*0a90*/  @!P0 BRA `(.L_x_8) ;  /* 0x00000000001c8947 */ /* 0x000fea0003800000 */
[----:B01----:R-:W0:Y:S02]  /*0aa0*/  LDC.64 R8, c[0x0][0x5a0] ;  /* 0x00016800ff087b82 */ /* 0x003e240000000a00 */
[----:B0-----:R-:W3:Y:S02]  /*0ab0*/  LDG.E.64 R8, desc[UR36][R8.64] ;  /* 0x0000002408087981 */ /* 0x001ee4000c1e1b00 */
[----:B---3--:R-:W-:-:S04]  /*0ac0*/  ISETP.NE.U32.AND P0, PT, R8, RZ, PT ;  /* 0x000000ff0800720c */ /* 0x008fc80003f05070 */
[----:B------:R-:W-:-:S13]  /*0ad0*/  ISETP.NE.AND.EX P0, PT, R9, RZ, PT, P0 ;  /* 0x000000ff0900720c */ /* 0x000fda0003f05300 */
[----:B------:R-:W-:Y:S05]  /*0ae0*/  @!P0 BRA `(.L_x_8) ;  /* 0x0000000000088947 */ /* 0x000fea0003800000 */
[----:B------:R0:W5:Y:S01]  /*0af0*/  LD.E R154, desc[UR36][R8.64] ;  /* 0x00000024089a7980 */ /* 0x000162000c101900 */
[----:B------:R-:W-:Y:S05]  /*0b00*/  BRA `(.L_x_9) ;  /* 0x0000000000247947 */ /* 0x000fea0003800000 */
.L_x_8:
[----:B------:R-:W-:Y:S02]  /*0b10*/  ULDC.64 UR4, c[0x0][0x590] ;  /* 0x0001640000047ab9 */ /* 0x000fe40000000a00 */
[----:B------:R-:W-:-:S04]  /*0b20*/  ISETP.NE.U32.AND P0, PT, RZ, UR4, PT ;  /* 0x00000004ff007c0c */ /* 0x000fc8000bf05070 */
[----:B------:R-:W-:-:S13]  /*0b30*/  ISETP.NE.AND.EX P0, PT, RZ, UR5, PT, P0 ;  /* 0x00000005ff007c0c */ /* 0x000fda000bf05300 */
[----:B------:R-:W-:Y:S05]  /*0b40*/  @!P0 BRA `(.L_x_10) ;  /* 0x00000000000c8947 */ /* 0x000fea0003800000 */
[----:B01----:R-:W0:Y:S02]  /*0b50*/  LDC.64 R8, c[0x0][0x590] ;  /* 0x00016400ff087b82 */ /* 0x003e240000000a00 */
[----:B0-----:R1:W5:Y:S01]  /*0b60*/  LDG.E R154, desc[UR36][R8.64] ;  /* 0x00000024089a7981 */ /* 0x001362000c1e1900 */
[----:B------:R-:W-:Y:S05]  /*0b70*/  BRA `(.L_x_9) ;  /* 0x0000000000087947 */ /* 0x000fea0003800000 */
.L_x_10:
[----:B------:R-:W-:Y:S02]  /*0b80*/  ULDC UR4, c[0x0][0x584] ;  /* 0x0001610000047ab9 */ /* 0x000fe40000000800 */
[----:B------:R-:W-:-:S07]  /*0b90*/  IMAD.U32 R154, RZ, RZ, UR4 ;  /* 0x00000004ff9a7e24 */ /* 0x000fce000f8e00ff */
.L_x_9:
[----:B------:R-:W3:Y:S01]  /*0ba0*/  LDC R2, c[0x0][0x65c] ;  /* 0x00019700ff027b82 */ /* 0x000ee20000000800 */
[----:B------:R-:W-:Y:S01]  /*0bb0*/  ULDC UR6, c[0x0][0x28c] ;  /* 0x0000a30000067ab9 */ /* 0x000fe20000000800 */
[----:B------:R-:W-:Y:S01]  /*0bc0*/  ISETP.NE.AND P0, PT, R10, 0x2, PT ;  /* 0x000000020a00780c */ /* 0x000fe20003f05270 */
[----:B------:R-:W-:Y:S01]  /*0bd0*/  UIADD3 UR6, UR6, 0x3f, URZ ;  /* 0x0000003f06067890 */ /* 0x000fe2000fffe03f */
[----:B01----:R-:W-:Y:S01]  /*0be0*/  IMAD.U32 R8, RZ, RZ, UR12 ;  /* 0x0000000cff087e24 */ /* 0x003fe2000f8e00ff */
[----:B------:R-:W-:Y:S01]  /*0bf0*/  UMOV UR38, URZ ;  /* 0x0000003f00267c82 */ /* 0x000fe20008000000 */
[----:B------:R-:W-:Y:S01]  /*0c00*/  IMAD.MOV.U32 R9, RZ, RZ, RZ ;  /* 0x000000ffff097224 */ /* 0x000fe200078e00ff */
[----:B------:R-:W-:Y:S01]  /*0c10*/  USHF.R.S32.HI UR7, URZ, 0x1f, UR6 ;  /* 0x0000001f3f077899 */ /* 0x000fe20008011406 */
[----:B------:R-:W-:Y:S01]  /*0c20*/  UMOV UR39, URZ ;  /* 0x0000003f00277c82 */ /* 0x000fe20008000000 */
[----:B------:R-:W-:Y:S02]  /*0c30*/  ULDC.64 UR8, c[0x0][0x650] ;  /* 0x0001940000087ab9 */ /* 0x000fe40000000a00 */
[----:B------:R-:W-:-:S04]  /*0c40*/  ULEA.HI UR7, UR7, UR6, URZ, 0x6 ;  /* 0x0000000607077291 */ /* 0x000fc8000f8f303f */
[----:B------:R-:W-:Y:S01]  /*0c50*/  USHF.R.S32.HI UR40, URZ, 0x6, UR7 ;  /* 0x000000063f287899 */ /* 0x000fe20008011407 */
[----:B---3--:R-:W-:-:S13]  /*0c60*/  ISETP.NE.AND P1, PT, R2, 0x1, PT ;  /* 0x000000010200780c */ /* 0x008fda0003f25270 */
[----:B------:R-:W0:Y:S01]  /*0c70*/  @P1 LDC R19, c[0x0][0x10] ;  /* 0x00000400ff131b82 */ /* 0x000e220000000800 */
[----:B------:R-:W-:Y:S02]  /*0c80*/  @P1 IMAD.MOV.U32 R7, RZ, RZ, RZ ;  /* 0x000000ffff071224 */ /* 0x000fe400078e00ff */
[----:B------:R-:W-:-:S05]  /*0c90*/  @P1 IMAD.MOV.U32 R17, RZ, RZ, RZ ;  /* 0x000000ffff111224 */ /* 0x000fca00078e00ff */
[----:B------:R-:W1:Y:S01]  /*0ca0*/  @!P1 LDC R11, c[0x0][0xc] ;  /* 0x00000300ff0b9b82 */ /* 0x000e620000000800 */
[----:B------:R-:W-:Y:S01]  /*0cb0*/  ULDC UR4, c[0x0][0xc] ;  /* 0x0000030000047ab9 */ /* 0x000fe20000000800 */
[----:B------:R-:W-:Y:S02]  /*0cc0*/  ULDC UR5, c[0x0][0x10] ;  /* 0x0000040000057ab9 */ /* 0x000fe40000000800 */
[----:B------:R-:W-:-:S04]  /*0cd0*/  UIMAD.WIDE.U32 UR4, UR4, UR5, URZ ;  /* 0x00000005040472a5 */ /* 0x000fc8000f8e003f */
[----:B------:R-:W3:Y:S01]  /*0ce0*/  LDC R2, c[0x0][0x14] ;  /* 0x00000500ff027b82 */ /* 0x000ee20000000800 */
[----:B0-----:R-:W-:-:S04]  /*0cf0*/  @P1 IMAD.WIDE.U32 R18, R19, UR12, R6 ;  /* 0x0000000c13121c25 */ /* 0x001fc8000f8e0006 */
[----:B------:R-:W-:Y:S02]  /*0d00*/  @P1 IMAD.IADD R17, R19, 0x1, R17 ;  /* 0x0000000113111824 */ /* 0x000fe400078e0211 */
[----:B-1----:R-:W-:-:S04]  /*0d10*/  @!P1 IMAD.WIDE.U32 R8, R6, R11, R8 ;  /* 0x0000000b06089225 */ /* 0x002fc800078e0008 */
[----:B------:R-:W-:Y:S02]  /*0d20*/  @!P1 IMAD.MOV.U32 R18, RZ, RZ, R8 ;  /* 0x000000ffff129224 */ /* 0x000fe400078e0008 */
[----:B------:R-:W-:Y:S02]  /*0d30*/  @!P1 IMAD.MOV.U32 R17, RZ, RZ, R9 ;  /* 0x000000ffff119224 */ /* 0x000fe400078e0009 */
[----:B---3--:R-:W-:-:S04]  /*0d40*/  IMAD.WIDE.U32 R12, R2, UR4, RZ ;  /* 0x00000004020c7c25 */ /* 0x008fc8000f8e00ff */
[----:B------:R-:W-:Y:S01]  /*0d50*/  IMAD R23, R2, UR5, RZ ;  /* 0x0000000502177c24 */ /* 0x000fe2000f8e02ff */
[----:B------:R0:W-:Y:S03]  /*0d60*/  STL.64 [R1], R12 ;  /* 0x0000000c01007387 */ /* 0x0001e60000100a00 */
[----:B------:R-:W-:Y:S01]  /*0d70*/  IMAD.IADD R23, R13, 0x1, R23 ;  /* 0x000000010d177824 */ /* 0x000fe200078e0217 */
[----:B------:R-:W-:Y:S06]  /*0d80*/  @P0 BRA `(.L_x_11) ;  /* 0x0000000000200947 */ /* 0x000fec0003800000 */
[----:B------:R-:W-:Y:S01]  /*0d90*/  UISETP.GE.U32.AND UP0, UPT, UR40, 0x5, UPT ;  /* 0x000000052800788c */ /* 0x000fe2000bf06070 */
[----:B------:R-:W-:Y:S01]  /*0da0*/  IADD3 R18, P0, R18, R12, RZ ;  /* 0x0000000c12127210 */ /* 0x000fe20007f1e0ff */
[----:B------:R-:W-:Y:S01]  /*0db0*/  UIMAD.WIDE.U32 UR4, UR40, -0x33333333, URZ ;  /* 0xcccccccd280478a5 */ /* 0x000fe2000f8e003f */
[----:B------:R-:W-:-:S03]  /*0dc0*/  UMOV UR39, URZ ;  /* 0x0000003f00277c82 */ /* 0x000fc60008000000 */
[----:B------:R-:W-:Y:S01]  /*0dd0*/  USHF.R.U32.HI UR4, URZ, 0x2, UR5 ;  /* 0x000000023f047899 */ /* 0x000fe20008011605 */
[----:B------:R-:W-:-:S03]  /*0de0*/  IMAD.X R17, R23, 0x1, R17, P0 ;  /* 0x0000000117117824 */ /* 0x000fc600000e0611 */
[----:B------:R-:W-:Y:S02]  /*0df0*/  UIMAD UR38, UR4, -0x5, UR40 ;  /* 0xfffffffb042678a4 */ /* 0x000fe4000f8e0228 */
[----:B------:R-:W-:-:S12]  /*0e00*/  @UP0 ULOP3.LUT UR39, UR4, 0x1, URZ, 0xc0, !UPT ;  /* 0x0000000104270892 */ /* 0x000fd8000f8ec03f */
.L_x_11:
[----:B------:R-:W-:Y:S01]  /*0e10*/  ISETP.GE.U32.AND P0, PT, R18, UR8, PT ;  /* 0x0000000812007c0c */ /* 0x000fe2000bf06070 */
[----:B------:R-:W-:Y:S01]  /*0e20*/  IMAD.MOV.U32 R19, RZ, RZ, -0x1 ;  /* 0xffffffffff137424 */ /* 0x000fe200078e00ff */
[----:B------:R-:W-:Y:S01]  /*0e30*/  PRMT R8, RZ, 0x7610, R8 ;  /* 0x00007610ff087816 */ /* 0x000fe20000000008 */
[----:B------:R-:W-:Y:S01]  /*0e40*/  IMAD.MOV.U32 R22, RZ, RZ, -0x1 ;  /* 0xffffffffff167424 */ /* 0x000fe200078e00ff */
[----:B------:R-:W-:Y:S01]  /*0e50*/  ISETP.GE.U32.AND.EX P0, PT, R17, UR9, PT, P0 ;  /* 0x0000000911007c0c */ /* 0x000fe2000bf06100 */
[----:B------:R-:W-:-:S12]  /*0e60*/  IMAD.MOV.U32 R2, RZ, RZ, -0x1 ;  /* 0xffffffffff027424 */ /* 0x000fd800078e00ff */
[----:B------:R-:W-:Y:S05]  /*0e70*/  @P0 BRA `(.L_x_12) ;  /* 0x00000004002c0947 */ /* 0x000fea0003800000 */
[----:B------:R-:W1:Y:S01]  /*0e80*/  LDC.64 R26, c[0x0][0x628] ;  /* 0x00018a00ff1a7b82 */ /* 0x000e620000000a00 */
[----:B------:R-:W-:Y:S02]  /*0e90*/  IMAD.MOV.U32 R8, RZ, RZ, R18 ;  /* 0x000000ffff087224 */ /* 0x000fe400078e0012 */
[----:B------:R-:W-:-:S05]  /*0ea0*/  IMAD.MOV.U32 R9, RZ, RZ, R17 ;  /* 0x000000ffff097224 */ /* 0x000fca00078e0011 */
[----:B------:R-:W3:Y:S08]  /*0eb0*/  LDC R2, c[0x0][0x630] ;  /* 0x00018c00ff027b82 */ /* 0x000ef00000000800 */
[----:B------:R-:W4:Y:S01]  /*0ec0*/  LDC.64 R28, c[0x0][0x620] ;  /* 0x00018800ff1c7b82 */ /* 0x000f220000000a00 */
[----:B-1----:R-:W-:-:S04]  /*0ed0*/  ISETP.NE.U32.AND P0, PT, R26, RZ, PT ;  /* 0x000000ff1a00720c */ /* 0x002fc80003f05070 */
[----:B------:R-:W-:-:S13]  /*0ee0*/  ISETP.NE.AND.EX P0, PT, R27, RZ, PT, P0 ;  /* 0x000000ff1b00720c */ /* 0x000fda0003f05300 */
[----:B---34-:R-:W-:Y:S05]  /*0ef0*/  @!P0 BRA `(.L_x_13) ;  /* 0x0000000000288947 */ /* 0x018fea0003800000 */
[----:B0-----:R-:W0:Y:S02]  /*0f00*/  LDC R13, c[0x0][0x634] ;  /* 0x00018d00ff0d7b82 */ /* 0x001e240000000800 */
[----:B0-----:R-:W-:-:S05]  /*0f10*/  IADD3 R13, P0, R18, R13, RZ ;  /* 0x0000000d120d7210 */ /* 0x001fca0007f1e0ff */
[----:B------:R-:W-:-:S04]  /*0f20*/  IMAD.X R15, RZ, RZ, R17, P0 ;  /* 0x000000ffff0f7224 */ /* 0x000fc800000e0611 */
[----:B------:R-:W-:-:S04]  /*0f30*/  IMAD.WIDE.U32 R8, R15, R26, RZ ;  /* 0x0000001a0f087225 */ /* 0x000fc800078e00ff */
[----:B------:R-:W-:-:S04]  /*0f40*/  IMAD.WIDE.U32 R10, P0, R13, R27, R8 ;  /* 0x0000001b0d0a7225 */ /* 0x000fc80007800008 */
[----:B------:R-:W-:-:S04]  /*0f50*/  IMAD.WIDE.U32 R8, R13, R26, RZ ;  /* 0x0000001a0d087225 */ /* 0x000fc800078e00ff */
[----:B------:R-:W-:Y:S01]  /*0f60*/  IMAD.X R13, RZ, RZ, RZ, P0 ;  /* 0x000000ffff0d7224 */ /* 0x000fe200000e06ff */
[----:B------:R-:W-:Y:S01]  /*0f70*/  IADD3 RZ, P0, R9, R10, RZ ;  /* 0x0000000a09ff7210 */ /* 0x000fe20007f1e0ff */
[----:B------:R-:W-:-:S04]  /*0f80*/  IMAD.MOV.U32 R12, RZ, RZ, R11 ;  /* 0x000000ffff0c7224 */ /* 0x000fc800078e000b */
[----:B------:R-:W-:-:S08]  /*0f90*/  IMAD.WIDE.U32.X R8, R15, R27, R12, P0 ;  /* 0x0000001b0f087225 */ /* 0x000fd000000e040c */
.L_x_13:
[----:B------:R-:W1:Y:S01]  /*0fa0*/  LDC.64 R32, c[0x0][0x640] ;  /* 0x00019000ff207b82 */ /* 0x000e620000000a00 */
[-C--:B------:R-:W-:Y:S01]  /*0fb0*/  SHF.R.U64 R30, R8, R2.reuse, R9 ;  /* 0x00000002081e7219 */ /* 0x080fe20000001209 */
[----:B------:R-:W-:Y:S01]  /*0fc0*/  IMAD.MOV.U32 R19, RZ, RZ, R17 ;  /* 0x000000ffff137224 */ /* 0x000fe200078e0011 */
[----:B------:R-:W-:Y:S02]  /*0fd0*/  SHF.R.U32.HI R2, RZ, R2, R9 ;  /* 0x00000002ff027219 */ /* 0x000fe40000011609 */
[----:B------:R-:W-:-:S03]  /*0fe0*/  IADD3 R11, P0, RZ, -R30, RZ ;  /* 0x8000001eff0b7210 */ /* 0x000fc60007f1e0ff */
[----:B------:R-:W3:Y:S02]  /*0ff0*/  LDC R10, c[0x0][0x618] ;  /* 0x00018600ff0a7b82 */ /* 0x000ee40000000800 */
[----:B------:R-:W-:-:S04]  /*1000*/  IMAD.X R9, RZ, RZ, ~R2, P0 ;  /* 0x000000ffff097224 */ /* 0x000fc800000e0e02 */
[-C--:B------:R-:W-:Y:S02]  /*1010*/  IMAD R2, R9, R28.reuse, RZ ;  /* 0x0000001c09027224 */ /* 0x080fe400078e02ff */
[----:B0-----:R-:W0:Y:S01]  /*1020*/  LDC R13, c[0x0][0x608] ;  /* 0x00018200ff0d7b82 */ /* 0x001e220000000800 */
[----:B------:R-:W-:-:S04]  /*1030*/  IMAD.WIDE.U32 R8, R11, R28, R18 ;  /* 0x0000001c0b087225 */ /* 0x000fc800078e0012 */
[----:B------:R-:W-:Y:S02]  /*1040*/  IMAD R11, R11, R29, R2 ;  /* 0x0000001d0b0b7224 */ /* 0x000fe400078e0202 */
[----:B------:R-:W-:Y:S01]  /*1050*/  IMAD.MOV.U32 R2, RZ, RZ, -0x1 ;  /* 0xffffffffff027424 */ /* 0x000fe200078e00ff */
[----:B------:R-:W4:Y:S01]  /*1060*/  LDC R31, c[0x0][0x658] ;  /* 0x00019600ff1f7b82 */ /* 0x000f220000000800 */
[----:B------:R-:W-:Y:S01]  /*1070*/  IMAD.IADD R9, R9, 0x1, R11 ;  /* 0x0000000109097824 */ /* 0x000fe200078e020b */
[----:B-1----:R-:W-:Y:S01]  /*1080*/  ISETP.NE.U32.AND P0, PT, R32, RZ, PT ;  /* 0x000000ff2000720c */ /* 0x002fe20003f05070 */
[----:B------:R-:W-:-:S03]  /*1090*/  IMAD.MOV.U32 R28, RZ, RZ, 0x1 ;  /* 0x00000001ff1c7424 */ /* 0x000fc600078e00ff */
[----:B------:R-:W-:Y:S02]  /*10a0*/  ISETP.NE.AND.EX P0, PT, R33, RZ, PT, P0 ;  /* 0x000000ff2100720c */ /* 0x000fe40003f05300 */
[----:B------:R-:W1:Y:S01]  /*10b0*/  LDC R27, c[0x0][0x600] ;  /* 0x00018000ff1b7b82 */ /* 0x000e620000000800 */
[-CC-:B---3--:R-:W-:Y:S02]  /*10c0*/  SHF.R.U64 R25, R8, R10.reuse, R9.reuse ;  /* 0x0000000a08197219 */ /* 0x188fe40000001209 */
[----:B------:R-:W-:-:S05]  /*10d0*/  SHF.R.U32.HI R8, RZ, R10, R9 ;  /* 0x0000000aff087219 */ /* 0x000fca0000011609 */
[----:B------:R-:W3:Y:S01]  /*10e0*/  LDC R22, c[0x0][0x648] ;  /* 0x00019200ff167b82 */ /* 0x000ee20000000800 */
[-CC-:B0-----:R-:W-:Y:S02]  /*10f0*/  SHF.R.U64 R34, R25, R13.reuse, R8.reuse ;  /* 0x0000000d19227219 */ /* 0x181fe40000001208 */
[----:B------:R-:W-:-:S05]  /*1100*/  SHF.R.U32.HI R8, RZ, R13, R8 ;  /* 0x0000000dff087219 */ /* 0x000fca0000011608 */
[----:B------:R-:W0:Y:S01]  /*1110*/  LDC R26, c[0x0][0x638] ;  /* 0x00018e00ff1a7b82 */ /* 0x000e220000000800 */
[-CC-:B----4-:R-:W-:Y:S02]  /*1120*/  SHF.R.U64 R36, R34, R31.reuse, R8.reuse ;  /* 0x0000001f22247219 */ /* 0x190fe40000001208 */
[-C--:B------:R-:W-:Y:S02]  /*1130*/  SHF.L.U32 R2, R2, R31.reuse, RZ ;  /* 0x0000001f02027219 */ /* 0x080fe400000006ff */
[----:B------:R-:W-:Y:S01]  /*1140*/  SHF.R.U32.HI R9, RZ, R31, R8 ;  /* 0x0000001fff097219 */ /* 0x000fe20000011608 */
[----:B------:R-:W-:Y:S01]  /*1150*/  IMAD.MOV.U32 R8, RZ, RZ, R36 ;  /* 0x000000ffff087224 */ /* 0x000fe200078e0024 */
[----:B------:R-:W-:Y:S01]  /*1160*/  LOP3.LUT R15, RZ, R2, RZ, 0x33, !PT ;  /* 0x00000002ff0f7212 */ /* 0x000fe200078e33ff */
[----:B------:R-:W4:Y:S01]  /*1170*/  LDC R29, c[0x0][0x610] ;  /* 0x00018400ff1d7b82 */ /* 0x000f220000000800 */
[----:B------:R-:W-:Y:S05]  /*1180*/  @!P0 BRA `(.L_x_14) ;  /* 0x0000000000288947 */ /* 0x000fea0003800000 */
[----:B------:R-:W2:Y:S02]  /*1190*/  LDC R13, c[0x0][0x64c] ;  /* 0x00019300ff0d7b82 */ /* 0x000ea40000000800 */
[----:B--2---:R-:W-:-:S05]  /*11a0*/  IADD3 R13, P0, R36, R13, RZ ;  /* 0x0000000d240d7210 */ /* 0x004fca0007f1e0ff */
        /* <DEDUP_REMOVED lines=8> */
.L_x_14:
[----:B---3--:R-:W-:Y:S01]  /*1230*/  SHF.R.U64 R7, R8, R22, R9 ;  /* 0x0000001608077219 */ /* 0x008fe20000001209 */
[----:B-1----:R-:W-:Y:S01]  /*1240*/  VIADD R8, R27, 0xffffffff ;  /* 0xffffffff1b087836 */ /* 0x002fe20000000000 */
[----:B------:R-:W-:Y:S01]  /*1250*/  SHF.L.U32 R2, R28, R31, RZ ;  /* 0x0000001f1c027219 */ /* 0x000fe200000006ff */
[----:B------:R-:W-:Y:S01]  /*1260*/  @P1 IMAD R20, R21, R24, R6 ;  /* 0x0000001815141224 */ /* 0x000fe200078e0206 */
[----:B------:R-:W-:Y:S01]  /*1270*/  LOP3.LUT R15, R34, R15, RZ, 0xc0, !PT ;  /* 0x0000000f220f7212 */ /* 0x000fe200078ec0ff */
[----:B------:R-:W-:Y:S01]  /*1280*/  IMAD.MOV R9, RZ, RZ, -R7 ;  /* 0x000000ffff097224 */ /* 0x000fe200078e0a07 */
[----:B------:R-:W-:Y:S01]  /*1290*/  LOP3.LUT R8, R25, R8, RZ, 0xc0, !PT ;  /* 0x0000000819087212 */ /* 0x000fe200078ec0ff */
[----:B------:R-:W-:Y:S02]  /*12a0*/  IMAD.MOV.U32 R6, RZ, RZ, 0x1 ;  /* 0x00000001ff067424 */ /* 0x000fe400078e00ff */
[----:B------:R-:W-:Y:S02]  /*12b0*/  IMAD R15, R2, R7, R15 ;  /* 0x00000007020f7224 */ /* 0x000fe400078e020f */
[----:B0-----:R-:W-:-:S02]  /*12c0*/  IMAD R2, R9, R26, R36 ;  /* 0x0000001a09027224 */ /* 0x001fc400078e0224 */
[----:B----4-:R-:W-:Y:S02]  /*12d0*/  IMAD R19, R15, R29, R20 ;  /* 0x0000001d0f137224 */ /* 0x010fe400078e0214 */
[--C-:B------:R-:W-:Y:S01]  /*12e0*/  IMAD R2, R2, R27, R8.reuse ;  /* 0x0000001b02027224 */ /* 0x100fe200078e0208 */
[----:B------:R-:W-:-:S04]  /*12f0*/  PRMT R8, R6, 0x7610, R8 ;  /* 0x0000761006087816 */ /* 0x000fc80000000008 */
[----:B------:R-:W-:Y:S02]  /*1300*/  SEL R22, R2, R19, !P1 ;  /* 0x0000001302167207 */ /* 0x000fe40004800000 */
[----:B------:R-:W-:Y:S01]  /*1310*/  SEL R19, R19, R2, !P1 ;  /* 0x0000000213137207 */ /* 0x000fe20004800000 */
[----:B------:R-:W-:-:S07]  /*1320*/  IMAD.MOV.U32 R2, RZ, RZ, R30 ;  /* 0x000000ffff027224 */ /* 0x000fce00078e001e */
.L_x_12:
[----:B------:R-:W-:Y:S05]  /*1330*/  @!P3 BRA `(.L_x_15) ;  /* 0x00000000000cb947 */ /* 0x000fea0003800000 */
[----:B------:R-:W-:Y:S01]  /*1340*/  UCGABAR_WAIT ;  /* 0x0000000000007dc7 */ /* 0x000fe20008000000 */
[----:B------:R-:W-:Y:S01]  /*1350*/  CCTL.IVALL ;  /* 0x00000000ff00798f */ /* 0x000fe20002000000 */
[----:B------:R-:W-:Y:S05]  /*1360*/  BRA `(.L_x_16) ;  /* 0x0000000000047947 */ /* 0x000fea0003800000 */
.L_x_15:
[----:B------:R-:W-:Y:S06]  /*1370*/  BAR.SYNC.DEFER_BLOCKING 0x0 ;  /* 0x0000000000007b1d */ /* 0x000fec0000010000 */
.L_x_16:
[----:B------:R-:W-:Y:S05]  /*1380*/  @!P2 BRA `(.L_x_17) ;  /* 0x00000090008ca947 */ /* 0x000fea0003800000 */
[----:B------:R-:W-:-:S13]  /*1390*/  ISETP.GT.U32.AND P0, PT, R35, 0x1, PT ;  /* 0x000000012300780c */ /* 0x000fda0003f04070 */
[----:B------:R-:W-:Y:S05]  /*13a0*/  @P0 EXIT ;  /* 0x000000000000094d */ /* 0x000fea0003800000 */
.L_x_18:
[----:B------:R-:W-:-:S08]  /*13b0*/  NOP ;  /* 0x0000000000007918 */ /* 0x000fd00000000000 */
[----:B------:R-:W1:Y:S02]  /*13c0*/  USETMAXREG.TRY_ALLOC.CTAPOOL UP0, 0xe8 ;  /* 0x000000e8000079c8 */ /* 0x000e640008000600 */
[----:B-1----:R-:W-:-:S13]  /*13d0*/  PLOP3.LUT P0, PT, PT, PT, UP0, 0x80, 0x0 ;  /* 0x000000000000781c */ /* 0x002fda0003f0f008 */
[----:B------:R-:W-:Y:S05]  /*13e0*/  @!P0 BRA `(.L_x_18) ;  /* 0xfffffffc00f08947 */ /* 0x000fea000383ffff */
[----:B------:R-:W-:-:S13]  /*13f0*/  LOP3.LUT P0, RZ, R8, 0xff, RZ, 0xc0, !PT ;  /* 0x000000ff08ff7812 */ /* 0x000fda000780c0ff */
[----:B------:R-:W-:Y:S05]  /*1400*/  @!P0 EXIT ;  /* 0x000000000000894d */ /* 0x000fea0003800000 */
[----:B------:R-:W1:Y:S01]  /*1410*/  S2UR UR4, SR_CgaCtaId ;  /* 0x00000000000479c3 */ /* 0x000e620000008800 */
[----:B--2---:R-:W-:Y:S01]  /*1420*/  VIADD R0, R0, 0xffffffff ;  /* 0xffffffff00007836 */ /* 0x004fe20000000000 */
[CC--:B------:R-:W-:Y:S01]  /*1430*/  LEA.HI R4, R14.reuse, R3.reuse, RZ, 0x2 ;  /* 0x000000030e047211 */ /* 0x0c0fe200078f10ff */
[----:B------:R-:W-:Y:S01]  /*1440*/  UMOV UR41, 0x400 ;  /* 0x0000040000297882 */ /* 0x000fe20000000000 */
[----:B------:R-:W-:Y:S01]  /*1450*/  LEA.HI R14, R14, R3, RZ, 0x5 ;  /* 0x000000030e0e7211 */ /* 0x000fe200078f28ff */
[----:B------:R-:W-:Y:S01]  /*1460*/  UISETP.LT.AND UP0, UPT, UR40, 0x1, UPT ;  /* 0x000000012800788c */ /* 0x000fe2000bf01270 */
[----:B------:R-:W-:Y:S01]  /*1470*/  R2UR UR42, R0 ;  /* 0x00000000002a72ca */ /* 0x000fe200000e0000 */
[----:B------:R-:W-:Y:S01]  /*1480*/  USHF.L.U32 UR44, UR40, 0x1, URZ ;  /* 0x00000001282c7899 */ /* 0x000fe2000800063f */
[--C-:B------:R-:W-:Y:S01]  /*1490*/  SHF.R.S32.HI R156, RZ, 0x2, R4.reuse ;  /* 0x00000002ff9c7819 */ /* 0x100fe20000011404 */
[----:B------:R-:W-:Y:S01]  /*14a0*/  USEL UR43, UR40, 0x1, UP0 ;  /* 0x00000001282b7887 */ /* 0x000fe20008000000 */
[----:B------:R-:W-:-:S02]  /*14b0*/  SHF.R.S32.HI R5, RZ, 0x1f, R4 ;  /* 0x0000001fff057819 */ /* 0x000fc40000011404 */
[----:B------:R-:W-:Y:S01]  /*14c0*/  LOP3.LUT R158, R4, 0xfffffffc, RZ, 0xc0, !PT ;  /* 0xfffffffc049e7812 */ /* 0x000fe200078ec0ff */
[----:B------:R-:W-:Y:S01]  /*14d0*/  UIADD3 UR43, -UR43, UR40, URZ ;  /* 0x000000282b2b7290 */ /* 0x000fe2000fffe13f */
[----:B------:R-:W-:Y:S02]  /*14e0*/  LEA.HI R5, R5, R156, RZ, 0x3 ;  /* 0x0000009c05057211 */ /* 0x000fe400078f18ff */
[----:B------:R-:W-:Y:S01]  /*14f0*/  ISETP.NE.AND P0, PT, R0, RZ, PT ;  /* 0x000000ff0000720c */ /* 0x000fe20003f05270 */
[----:B------:R-:W-:Y:S01]  /*1500*/  IMAD.IADD R158, R3, 0x1, -R158 ;  /* 0x00000001039e7824 */ /* 0x000fe200078e0a9e */
[----:B------:R-:W-:Y:S01]  /*1510*/  LOP3.LUT R5, R5, 0xfffffff8, RZ, 0xc0, !PT ;  /* 0xfffffff805057812 */ /* 0x000fe200078ec0ff */
[----:B------:R-:W-:Y:S01]  /*1520*/  USHF.L.U32 UR42, UR42, 0x3, URZ ;  /* 0x000000032a2a7899 */ /* 0x000fe2000800063f */
[----:B------:R-:W-:Y:S02]  /*1530*/  LOP3.LUT R174, R16, 0x1, RZ, 0xfc, !PT ;  /* 0x0000000110ae7812 */ /* 0x000fe400078efcff */
[----:B------:R-:W-:Y:S01]  /*1540*/  SEL R175, RZ, 0x1, P0 ;  /* 0x00000001ffaf7807 */ /* 0x000fe20000000000 */
[----:B------:R-:W-:Y:S01]  /*1550*/  IMAD.IADD R156, R156, 0x1, -R5 ;  /* 0x000000019c9c7824 */ /* 0x000fe200078e0a05 */
[----:B-1----:R-:W-:Y:S01]  /*1560*/  ULEA UR41, UR4, UR41, 0x18 ;  /* 0x0000002904297291 */ /* 0x002fe2000f8ec03f */
[----:B------:R-:W-:Y:S01]  /*1570*/  SHF.R.S32.HI R5, RZ, 0x5, R14 ;  /* 0x00000005ff057819 */ /* 0x000fe2000001140e */
[----:B------:R-:W-:Y:S01]  /*1580*/  IMAD.U32 R160, RZ, RZ, UR42 ;  /* 0x0000002affa07e24 */ /* 0x000fe2000f8e00ff */
[----:B------:R-:W-:Y:S01]  /*1590*/  ULDC UR4, c[0x0][0x284] ;  /* 0x0000a10000047ab9 */ /* 0x000fe20000000800 */
[----:B------:R-:W-:Y:S01]  /*15a0*/  UIADD3 UR45, UR41, 0x60, URZ ;  /* 0x00000060292d7890 */ /* 0x000fe2000fffe03f */
[--C-:B------:R-:W-:Y:S01]  /*15b0*/  SHF.R.S32.HI R157, RZ, 0x1f, R156.reuse ;  /* 0x0000001fff9d7819 */ /* 0x100fe2000001149c */
[----:B------:R-:W-:Y:S01]  /*15c0*/  IMAD R163, R5, -0x10, -R156 ;  /* 0xfffffff005a37824 */ /* 0x000fe200078e0a9c */
[----:B------:R-:W-:-:S02]  /*15d0*/  LOP3.LUT R162, R160, 0x8, RZ, 0xc0, !PT ;  /* 0x00000008a0a27812 */ /* 0x000fc400078ec0ff */
[----:B------:R-:W-:Y:S01]  /*15e0*/  LOP3.LUT R160, R160, 0x8, RZ, 0xc, !PT ;  /* 0x00000008a0a07812 */ /* 0x000fe200078e0cff */
[----:B------:R-:W-:Y:S01]  /*15f0*/  IMAD.U32 R159, RZ, RZ, UR45 ;  /* 0x0000002dff9f7e24 */ /* 0x000fe2000f8e00ff */
[----:B------:R-:W-:Y:S01]  /*1600*/  LOP3.LUT R162, R162, 0x18, RZ, 0x3c, !PT ;  /* 0x00000018a2a27812 */ /* 0x000fe200078e3cff */
[----:B------:R-:W-:-:S04]  /*1610*/  IMAD.WIDE R156, R5, 0x10, R156 ;  /* 0x00000010059c7825 */ /* 0x000fc800078e029c */
[----:B------:R-:W-:Y:S02]  /*1620*/  VIADD R161, R159, UR42 ;  /* 0x0000002a9fa17c36 */ /* 0x000fe40008000000 */
[----:B------:R-:W-:-:S07]  /*1630*/  VIADD R163, R163, UR4 ;  /* 0x00000004a3a37c36 */ /* 0x000fce0008000000 */
.L_x_294:
[----:B------:R-:W-:Y:S01]  /*1640*/  SHF.L.U32 R0, R175, 0x1f, RZ ;  /* 0x0000001faf007819 */ /* 0x000fe200000006ff */
[----:B------:R-:W-:Y:S02]  /*1650*/  ULDC UR4, c[0x0][0x28c] ;  /* 0x0000a30000047ab9 */ /* 0x000fe40000000800 */
[----:B------:R-:W-:Y:S01]  /*1660*/  ISETP.LT.AND P1, PT, RZ, UR4, PT ;  /* 0x00000004ff007c0c */ /* 0x000fe2000bf21270 */
[----:B------:R-:W1:Y:S02]  /*1670*/  SYNCS.PHASECHK.TRANS64.TRYWAIT P0, [R159+UR42], R0 ;  /* 0x000000009f0075a7 */ /* 0x000e64000800016a */
[----:B-1-34-:R-:W-:Y:S10]  /*1680*/  @!P0 BRA `(.L_x_19) ;  /* 0x000000a000048947 */ /* 0x01aff40003800000 */
.L_x_317:
[----:B------:R-:W-:Y:S05]  /*1690*/  @P1 BRA `(.L_x_20) ;  /* 0x0000000000401947 */ /* 0x000fea0003800000 */
[----:B-1----:R-:W-:Y:S01]  /*16a0*/  MOV R0, 0x0 ;  /* 0x0000000000007802 */ /* 0x002fe20000000f00 */
[----:B------:R-:W-:Y:S01]  /*16b0*/  ULDC.64 UR4, c[0x4][0x68] ;  /* 0x01001a0000047ab9 */ /* 0x000fe20000000a00 */
[----:B------:R-:W-:Y:S01]  /*16c0*/  ULDC.64 UR6, c[0x4][0x8] ;  /* 0x0100020000067ab9 */ /* 0x000fe20000000a00 */
[----:B------:R-:W-:Y:S01]  /*16d0*/  IMAD.U32 R4, RZ, RZ, UR4 ;  /* 0x00000004ff047e24 */ /* 0x000fe2000f8e00ff */
[----:B------:R1:W2:Y:S01]  /*16e0*/  LDC.64 R14, c[0x4][R0] ;  /* 0x01000000000e7b82 */ /* 0x0002a20000000a00 */
[----:B------:R-:W-:Y:S01]  /*16f0*/  IMAD.U32 R5, RZ, RZ, UR5 ;  /* 0x00000005ff057e24 */ /* 0x000fe2000f8e00ff */
[----:B------:R-:W-:Y:S01]  /*1700*/  ULDC.64 UR4, c[0x4][0x70] ;  /* 0x01001c0000047ab9 */ /* 0x000fe20000000a00 */
[----:B------:R-:W-:Y:S02]  /*1710*/  IMAD.U32 R10, RZ, RZ, UR6 ;  /* 0x00000006ff0a7e24 */ /* 0x000fe4000f8e00ff */
[----:B------:R-:W-:Y:S02]  /*1720*/  IMAD.U32 R6, RZ, RZ, UR4 ;  /* 0x00000004ff067e24 */ /* 0x000fe4000f8e00ff */
[----:B------:R-:W-:-:S02]  /*1730*/  IMAD.U32 R7, RZ, RZ, UR5 ;  /* 0x00000005ff077e24 */ /* 0x000fc4000f8e00ff */
[----:B------:R-:W-:Y:S02]  /*1740*/  IMAD.U32 R11, RZ, RZ, UR7 ;  /* 0x00000007ff0b7e24 */ /* 0x000fe4000f8e00ff */
[----:B------:R-:W-:Y:S02]  /*1750*/  IMAD.MOV.U32 R8, RZ, RZ, 0x1e1 ;  /* 0x000001e1ff087424 */ /* 0x000fe400078e00ff */
[----:B0-----:R-:W-:Y:S02]  /*1760*/  IMAD.MOV.U32 R12, RZ, RZ, 0x1 ;  /* 0x00000001ff0c7424 */ /* 0x001fe400078e00ff */
[----:B-1----:R-:W-:-:S07]  /*1770*/  IMAD.MOV.U32 R13, RZ, RZ, RZ ;  /* 0x000000ffff0d7224 */ /* 0x002fce00078e00ff */
[----:B------:R-:W-:-:S07]  /*1780*/  LEPC R20, `(.L_x_20) ;  /* 0x000000001014794e */ /* 0x000fce0000000000 */
[----:B--2--5:R-:W-:Y:S05]  /*1790*/  CALL.ABS.NOINC R14 ;  /* 0x000000000e007343 */ /* 0x024fea0003c00000 */
.L_x_20:
[----:B------:R-:W-:-:S13]  /*17a0*/  ISETP.NE.AND P0, PT, R174, 0x3, PT ;  /* 0x00000003ae00780c */ /* 0x000fda0003f05270 */
[----:B------:R-:W-:Y:S05]  /*17b0*/  @!P0 BRA `(.L_x_21) ;  /* 0x0000000000048947 */ /* 0x000fea0003800000 */
[----:B------:R-:W-:Y:S01]  /*17c0*/  BPT.TRAP 0x1 ;  /* 0x000000040000795c */ /* 0x000fe20000300000 */
.L_x_21:
[----:B------:R-:W-:Y:S02]  /*17d0*/  IMAD.U32 R3, RZ, RZ, UR38 ;  /* 0x00000026ff037e24 */ /* 0x000fe4000f8e00ff */
[----:B-1----:R-:W-:-:S03]  /*17e0*/  IMAD.U32 R0, RZ, RZ, UR39 ;  /* 0x00000027ff007e24 */ /* 0x002fc6000f8e00ff */
[----:B------:R-:W-:Y:S02]  /*17f0*/  LEA R3, R3, UR41, 0x3 ;  /* 0x0000002903037c11 */ /* 0x000fe4000f8e18ff */
[----:B------:R-:W-:-:S04]  /*1800*/  SHF.L.U32 R0, R0, 0x1f, RZ ;  /* 0x0000001f00007819 */ /* 0x000fc800000006ff */
[----:B------:R1:W2:Y:S01]  /*1810*/  SYNCS.PHASECHK.TRANS64.TRYWAIT P1, [R3+URZ], R0 ;  /* 0x00000000030075a7 */ /* 0x0002a2000802017f */
[----:B------:R-:W-:Y:S05]  /*1820*/  @!P0 BRA `(.L_x_22) ;  /* 0x0000000000048947 */ /* 0x000fea0003800000 */
[----:B------:R-:W-:Y:S01]  /*1830*/  BPT.TRAP 0x1 ;  /* 0x000000040000795c */ /* 0x000fe20000300000 */
.L_x_22:
[----:B------:R-:W-:-:S05]  /*1840*/  IMAD.U32 R4, RZ, RZ, UR43 ;  /* 0x0000002bff047e24 */ /* 0x000fca000f8e00ff */
[----:B------:R-:W-:Y:S01]  /*1850*/  ISETP.GE.AND P2, PT, R4, 0x1, PT ;  /* 0x000000010400780c */ /* 0x000fe20003f46270 */
[----:B--2---:R-:W-:-:S12]  /*1860*/  @P1 BRA `(.L_x_23) ;  /* 0x0000000000081947 */ /* 0x004fd80003800000 */
[----:B------:R-:W2:Y:S02]  /*1870*/  SYNCS.PHASECHK.TRANS64.TRYWAIT P1, [R3+URZ], R0 ;  /* 0x00000000030075a7 */ /* 0x000ea4000802017f */
[----:B--2---:R-:W-:Y:S05]  /*1880*/  @!P1 BRA `(.L_x_24) ;  /* 0x0000009c00989947 */ /* 0x004fea0003800000 */
.L_x_23:
[----:B------:R-:W-:Y:S05]  /*1890*/  WARPSYNC.ALL ;  /* 0x0000000000007948 */ /* 0x000fea0003800000 */
[----:B------:R-:W-:Y:S01]  /*18a0*/  UIADD3 UR4, UR41, 0x180, URZ ;  /* 0x0000018029047890 */ /* 0x000fe2000fffe03f */
[----:B------:R-:W-:Y:S01]  /*18b0*/  WARPGROUP.ARRIVE ;  /* 0x00000000000079c5 */ /* 0x000fe20000000000 */
[----:B------:R-:W-:Y:S02]  /*18c0*/  UIADD3 UR5, UR41, 0xa180, URZ ;  /* 0x0000a18029057890 */ /* 0x000fe4000fffe03f */
[----:B------:R-:W-:Y:S02]  /*18d0*/  USHF.R.U32.HI UR4, URZ, 0x4, UR4 ;  /* 0x000000043f047899 */ /* 0x000fe40008011604 */
[----:B------:R-:W-:-:S02]  /*18e0*/  USHF.R.U32.HI UR5, URZ, 0x4, UR5 ;  /* 0x000000043f057899 */ /* 0x000fc40008011605 */
[----:B------:R-:W-:Y:S02]  /*18f0*/  ULOP3.LUT UR4, UR4, 0x3fff, URZ, 0xc0, !UPT ;  /* 0x00003fff04047892 */ /* 0x000fe4000f8ec03f */
[----:B------:R-:W-:Y:S02]  /*1900*/  ULOP3.LUT UR5, UR5, 0x3fff, URZ, 0xc0, !UPT ;  /* 0x00003fff05057892 */ /* 0x000fe4000f8ec03f */
[----:B------:R-:W-:Y:S02]  /*1910*/  ULOP3.LUT UR8, UR4, 0x10000, URZ, 0xfc, !UPT ;  /* 0x0001000004087892 */ /* 0x000fe4000f8efc3f */
[----:B------:R-:W-:Y:S02]  /*1920*/  ULOP3.LUT UR9, UR5, 0x10000, URZ, 0xfc, !UPT ;  /* 0x0001000005097892 */ /* 0x000fe4000f8efc3f */
[----:B------:R-:W-:Y:S02]  /*1930*/  ULEA UR10, UR38, UR8, 0x9 ;  /* 0x00000008260a7291 */ /* 0x000fe4000f8e483f */
[----:B------:R-:W-:Y:S01]  /*1940*/  ULEA UR11, UR38, UR9, 0xb ;  /* 0x00000009260b7291 */ /* 0x000fe2000f8e583f */
[----:B------:R-:W-:Y:S01]  /*1950*/  UMOV UR5, 0x40000040 ;  /* 0x4000004000057882 */ /* 0x000fe20000000000 */
[----:B------:R-:W-:-:S03]  /*1960*/  UMOV UR7, 0x40000040 ;  /* 0x4000004000077882 */ /* 0x000fc60000000000 */
[----:B------:R-:W-:Y:S02]  /*1970*/  UMOV UR4, UR10 ;  /* 0x0000000a00047c82 */ /* 0x000fe40008000000 */
[----:B------:R-:W-:Y:S02]  /*1980*/  UMOV UR6, UR11 ;  /* 0x0000000b00067c82 */ /* 0x000fe40008000000 */
[----:B------:R-:W-:Y:S01]  /*1990*/  HGMMA.64x256x16.F32.BF16 R24, gdesc[UR4], RZ, !UPT, gsb0 ;  /* 0x03e00000041879f0 */ /* 0x000fe2000c0018ff */
[----:B------:R-:W-:Y:S02]  /*19a0*/  UIADD3 UR4, UR10, 0x2, URZ ;  /* 0x000000020a047890 */ /* 0x000fe4000fffe03f */
[----:B------:R-:W-:Y:S01]  /*19b0*/  UIADD3 UR6, UR11, 0x2, URZ ;  /* 0x000000020b067890 */ /* 0x000fe2000fffe03f */
[----:B------:R-:W-:Y:S01]  /*19c0*/  UMOV UR5, 0x40000040 ;  /* 0x4000004000057882 */ /* 0x000fe20000000000 */
[----:B------:R-:W-:Y:S01]  /*19d0*/  UMOV UR7, 0x40000040 ;  /* 0x4000004000077882 */ /* 0x000fe20000000000 */
[----:B------:R-:W-:-:S02]  /*19e0*/  WARPGROUP.DEPBAR.LE gsb0, 0x0 ;  /* 0x00008000000079c5 */ /* 0x000fc40000010000 */
[----:B------:R-:W-:-:S15]  /*19f0*/  WARPGROUP.ARRIVE ;  /* 0x00000000000079c5 */ /* 0x000fde0000000000 */
[----:B------:R-:W-:-:S05]  /*1a00*/  NOP ;  /* 0x0000000000007918 */ /* 0x000fca0000000000 */
[----:B------:R-:W-:Y:S01]  /*1a10*/  HGMMA.64x256x16.F32.BF16 R24, gdesc[UR4], R24, gsb0 ;  /* 0x03e00000041879f0 */ /* 0x000fe20008001818 */
[----:B------:R-:W-:Y:S02]  /*1a20*/  UIADD3 UR4, UR10, 0x4, URZ ;  /* 0x000000040a047890 */ /* 0x000fe4000fffe03f */
[----:B------:R-:W-:Y:S01]  /*1a30*/  UIADD3 UR6, UR11, 0x4, URZ ;  /* 0x000000040b067890 */ /* 0x000fe2000fffe03f */
[----:B------:R-:W-:Y:S01]  /*1a40*/  UMOV UR5, 0x40000040 ;  /* 0x4000004000057882 */ /* 0x000fe20000000000 */
[----:B------:R-:W-:Y:S01]  /*1a50*/  UMOV UR7, 0x40000040 ;  /* 0x4000004000077882 */ /* 0x000fe20000000000 */
[----:B------:R-:W-:Y:S02]  /*1a60*/  WARPGROUP.DEPBAR.LE gsb0, 0x0 ;  /* 0x00008000000079c5 */ /* 0x000fe40000010000 */
        /* <DEDUP_REMOVED lines=10> */
[----:B------:R-:W-:Y:S03]  /*1b10*/  HGMMA.64x256x16.F32.BF16 R24, gdesc[UR4], R24, gsb0 ;  /* 0x03e00000041879f0 */ /* 0x000fe60008001818 */
[----:B------:R-:W-:Y:S02]  /*1b20*/  WARPGROUP.DEPBAR.LE gsb0, 0x0 ;  /* 0x00008000000079c5 */ /* 0x000fe40000010000 */
[----:B------:R-:W-:Y:S05]  /*1b30*/  @!P2 BRA `(.L_x_25) ;  /* 0x000000040020a947 */ /* 0x000fea0003800000 */
[----:B------:R-:W-:Y:S01]  /*1b40*/  UIADD3 UR4, UR38, 0x1, URZ ;  /* 0x0000000126047890 */ /* 0x000fe2000fffe03f */
[----:B-12---:R-:W-:Y:S02]  /*1b50*/  IMAD.U32 R0, RZ, RZ, UR43 ;  /* 0x0000002bff007e24 */ /* 0x006fe4000f8e00ff */
[----:B------:R-:W-:Y:S01]  /*1b60*/  IMAD.U32 R3, RZ, RZ, UR38 ;  /* 0x00000026ff037e24 */ /* 0x000fe2000f8e00ff */
[----:B------:R-:W-:-:S04]  /*1b70*/  UISETP.NE.AND UP0, UPT, UR4, 0x5, UPT ;  /* 0x000000050400788c */ /* 0x000fc8000bf05270 */
[----:B------:R-:W-:Y:S02]  /*1b80*/  USEL UR5, URZ, 0x1, UP0 ;  /* 0x000000013f057887 */ /* 0x000fe40008000000 */
[----:B------:R-:W-:Y:S02]  /*1b90*/  USEL UR10, UR4, URZ, UP0 ;  /* 0x0000003f040a7287 */ /* 0x000fe40008000000 */
[----:B------:R-:W-:-:S06]  /*1ba0*/  ULOP3.LUT UR5, UR39, UR5, URZ, 0x3c, !UPT ;  /* 0x0000000527057292 */ /* 0x000fcc000f8e3c3f */
[----:B------:R-:W-:-:S07]  /*1bb0*/  IMAD.U32 R6, RZ, RZ, UR5 ;  /* 0x00000005ff067e24 */ /* 0x000fce000f8e00ff */
.L_x_32:
[----:B------:R-:W-:Y:S05]  /*1bc0*/  @!P0 BRA `(.L_x_26) ;  /* 0x0000000000048947 */ /* 0x000fea0003800000 */
[----:B------:R-:W-:Y:S01]  /*1bd0*/  BPT.TRAP 0x1 ;  /* 0x000000040000795c */ /* 0x000fe20000300000 */
.L_x_26:
[----:B------:R-:W-:Y:S01]  /*1be0*/  ULEA UR4, UR10, UR41, 0x3 ;  /* 0x000000290a047291 */ /* 0x000fe2000f8e183f */
[----:B------:R-:W-:-:S08]  /*1bf0*/  SHF.L.U32 R4, R6, 0x1f, RZ ;  /* 0x0000001f06047819 */ /* 0x000fd000000006ff */
[----:B------:R1:W2:Y:S01]  /*1c00*/  SYNCS.PHASECHK.TRANS64.TRYWAIT P1, [UR4], R4 ;  /* 0x00000004ff0075a7 */ /* 0x0002a20008020144 */
[----:B------:R-:W-:Y:S05]  /*1c10*/  @!P0 BRA `(.L_x_27) ;  /* 0x0000000000048947 */ /* 0x000fea0003800000 */
[----:B------:R-:W-:Y:S01]  /*1c20*/  BPT.TRAP 0x1 ;  /* 0x000000040000795c */ /* 0x000fe20000300000 */
.L_x_27:
[----:B--2---:R-:W-:Y:S05]  /*1c30*/  @P1 BRA `(.L_x_28) ;  /* 0x0000000000081947 */ /* 0x004fea0003800000 */
[----:B------:R-:W2:Y:S02]  /*1c40*/  SYNCS.PHASECHK.TRANS64.TRYWAIT P1, [UR4], R4 ;  /* 0x00000004ff0075a7 */ /* 0x000ea40008020144 */
[----:B--2---:R-:W-:Y:S05]  /*1c50*/  @!P1 BRA `(.L_x_29) ;  /* 0x0000009800b89947 */ /* 0x004fea0003800000 */
.L_x_28:
[----:B------:R-:W-:Y:S01]  /*1c60*/  ULEA UR11, UR10, UR8, 0x9 ;  /* 0x000000080a0b7291 */ /* 0x000fe2000f8e483f */
[----:B------:R-:W-:Y:S01]  /*1c70*/  WARPGROUP.ARRIVE ;  /* 0x00000000000079c5 */ /* 0x000fe20000000000 */
[----:B------:R-:W-:Y:S01]  /*1c80*/  ULEA UR12, UR10, UR9, 0xb ;  /* 0x000000090a0c7291 */ /* 0x000fe2000f8e583f */
[----:B------:R-:W-:Y:S01]  /*1c90*/  UMOV UR5, 0x40000040 ;  /* 0x4000004000057882 */ /* 0x000fe20000000000 */
[----:B------:R-:W-:-:S03]  /*1ca0*/  UMOV UR7, 0x40000040 ;  /* 0x4000004000077882 */ /* 0x000fc60000000000 */
[----:B------:R-:W-:Y:S02]  /*1cb0*/  UMOV UR4, UR11 ;  /* 0x0000000b00047c82 */ /* 0x000fe40008000000 */
[----:B------:R-:W-:Y:S02]  /*1cc0*/  UMOV UR6, UR12 ;  /* 0x0000000c00067c82 */ /* 0x000fe40008000000 */
[----:B------:R-:W-:Y:S01]  /*1cd0*/  HGMMA.64x256x16.F32.BF16 R24, gdesc[UR4], R24, gsb0 ;  /* 0x03e00000041879f0 */ /* 0x000fe20008001818 */
        /* <DEDUP_REMOVED lines=26> */
[----:B------:R-:W-:Y:S01]  /*1e80*/  BPT.TRAP 0x1 ;  /* 0x000000040000795c */ /* 0x000fe20000300000 */
.L_x_30:
[----:B------:R-:W-:-:S13]  /*1e90*/  ISETP.NE.AND P1, PT, R155, RZ, PT ;  /* 0x000000ff9b00720c */ /* 0x000fda0003f25270 */
[----:B-12---:R-:W-:-:S05]  /*1ea0*/  @P1 LEA R4, R3, UR41, 0x3 ;  /* 0x0000002903041c11 */ /* 0x006fca000f8e18ff */
[----:B------:R-:W-:-:S05]  /*1eb0*/  @P1 VIADD R5, R4, 0x28 ;  /* 0x0000002804051836 */ /* 0x000fca0000000000 */
[----:B------:R-:W-:-:S04]  /*1ec0*/  @P1 PRMT R5, R152, 0x654, R5 ;  /* 0x0000065498051816 */ /* 0x000fc80000000005 */
[----:B------:R1:W-:Y:S01]  /*1ed0*/  @P1 SYNCS.ARRIVE.TRANS64.RED.A1T0 RZ, [R5+URZ], RZ ;  /* 0x000000ff05ff19a7 */ /* 0x0003e2000810043f */
[----:B------:R-:W-:-:S13]  /*1ee0*/  ISETP.GT.U32.AND P1, PT, R16, 0x1, PT ;  /* 0x000000011000780c */ /* 0x000fda0003f24070 */
[----:B-1----:R-:W-:Y:S05]  /*1ef0*/  @P1 BRA `(.L_x_31) ;  /* 0x0000000000041947 */ /* 0x002fea0003800000 */
[----:B------:R-:W-:Y:S01]  /*1f00*/  BPT.TRAP 0x1 ;  /* 0x000000040000795c */ /* 0x000fe20000300000 */
.L_x_31:
[----:B------:R-:W-:Y:S01]  /*1f10*/  UIADD3 UR10, UR10, 0x1, URZ ;  /* 0x000000010a0a7890 */ /* 0x000fe2000fffe03f */
[C---:B------:R-:W-:Y:S01]  /*1f20*/  ISETP.GT.AND P2, PT, R0.reuse, 0x1, PT ;  /* 0x000000010000780c */ /* 0x040fe20003f44270 */
[----:B------:R-:W-:Y:S02]  /*1f30*/  VIADD R3, R3, 0x1 ;  /* 0x0000000103037836 */ /* 0x000fe40000000000 */
[----:B------:R-:W-:Y:S01]  /*1f40*/  UISETP.NE.AND UP0, UPT, UR10, 0x5, UPT ;  /* 0x000000050a00788c */ /* 0x000fe2000bf05270 */
[----:B------:R-:W-:Y:S02]  /*1f50*/  VIADD R0, R0, 0xffffffff ;  /* 0xffffffff00007836 */ /* 0x000fe40000000000 */
[C---:B------:R-:W-:Y:S01]  /*1f60*/  ISETP.NE.AND P1, PT, R3.reuse, 0x5, PT ;  /* 0x000000050300780c */ /* 0x040fe20003f25270 */
[----:B------:R-:W-:Y:S02]  /*1f70*/  USEL UR4, URZ, 0x1, UP0 ;  /* 0x000000013f047887 */ /* 0x000fe40008000000 */
[----:B------:R-:W-:Y:S01]  /*1f80*/  USEL UR10, UR10, URZ, UP0 ;  /* 0x0000003f0a0a7287 */ /* 0x000fe20008000000 */
[----:B------:R-:W-:-:S03]  /*1f90*/  SEL R3, R3, RZ, P1 ;  /* 0x000000ff03037207 */ /* 0x000fc60000800000 */
[----:B------:R-:W-:Y:S01]  /*1fa0*/  LOP3.LUT R6, R6, UR4, RZ, 0x3c, !PT ;  /* 0x0000000406067c12 */ /* 0x000fe2000f8e3cff */
[----:B------:R-:W-:Y:S07]  /*1fb0*/  @P2 BRA `(.L_x_32) ;  /* 0xfffffffc00002947 */ /* 0x000fee000383ffff */
.L_x_25:
[----:B-12---:R-:W1:Y:S01]  /*1fc0*/  LDC R0, c[0x0][0x28c] ;  /* 0x0000a300ff007b82 */ /* 0x006e620000000800 */
[----:B------:R2:W-:Y:S01]  /*1fd0*/  SYNCS.ARRIVE.TRANS64.A1T0 RZ, [R160+UR45], RZ ;  /* 0x000000ffa0ff79a7 */ /* 0x0005e2000810002d */
[----:B-1----:R-:W-:-:S13]  /*1fe0*/  ISETP.GE.AND P1, PT, R0, 0x1, PT ;  /* 0x000000010000780c */ /* 0x002fda0003f26270 */
[----:B--2---:R-:W-:Y:S05]  /*1ff0*/  @!P1 BRA `(.L_x_33) ;  /* 0x0000000000449947 */ /* 0x004fea0003800000 */
[----:B------:R-:W-:Y:S05]  /*2000*/  @!P0 BRA `(.L_x_34) ;  /* 0x0000000000048947 */ /* 0x000fea0003800000 */
[----:B------:R-:W-:Y:S01]  /*2010*/  BPT.TRAP 0x1 ;  /* 0x000000040000795c */ /* 0x000fe20000300000 */
.L_x_34:
[----:B------:R-:W-:-:S13]  /*2020*/  ISETP.NE.AND P0, PT, R155, RZ, PT ;  /* 0x000000ff9b00720c */ /* 0x000fda0003f05270 */
[----:B------:R-:W-:-:S05]  /*2030*/  VOTEU.ANY UP0, P0 ;  /* 0x00000000003f7886 */ /* 0x000fca0000000100 */
[----:B------:R-:W-:-:S06]  /*2040*/  @UP0 UIADD3 UR4, UR43, UR38, URZ ;  /* 0x000000262b040290 */ /* 0x000fcc000fffe03f */
[----:B------:R-:W-:Y:S02]  /*2050*/  IMAD.U32 R4, RZ, RZ, UR4 ;  /* 0x00000004ff047e24 */ /* 0x000fe4000f8e00ff */
[----:B------:R-:W-:Y:S02]  /*2060*/  IMAD.U32 R3, RZ, RZ, UR4 ;  /* 0x00000004ff037e24 */ /* 0x000fe4000f8e00ff */
[----:B------:R-:W-:-:S05]  /*2070*/  @P0 IMAD.WIDE.U32 R4, R4, -0x33333333, RZ ;  /* 0xcccccccd04040825 */ /* 0x000fca00078e00ff */
[----:B------:R-:W-:-:S05]  /*2080*/  @P0 SHF.R.U32.HI R0, RZ, 0x2, R5 ;  /* 0x00000002ff000819 */ /* 0x000fca0000011605 */
[----:B------:R-:W-:-:S05]  /*2090*/  @P0 IMAD R0, R0, -0x5, R3 ;  /* 0xfffffffb00000824 */ /* 0x000fca00078e0203 */
[----:B------:R-:W-:-:S05]  /*20a0*/  @P0 LEA R0, R0, UR41, 0x3 ;  /* 0x0000002900000c11 */ /* 0x000fca000f8e18ff */
[----:B------:R-:W-:-:S05]  /*20b0*/  @P0 VIADD R3, R0, 0x28 ;  /* 0x0000002800030836 */ /* 0x000fca0000000000 */
[----:B------:R-:W-:-:S04]  /*20c0*/  @P0 PRMT R3, R152, 0x654, R3 ;  /* 0x0000065498030816 */ /* 0x000fc80000000003 */
[----:B------:R1:W-:Y:S01]  /*20d0*/  @P0 SYNCS.ARRIVE.TRANS64.RED.A1T0 RZ, [R3+URZ], RZ ;  /* 0x000000ff03ff09a7 */ /* 0x0003e2000810043f */
[----:B------:R-:W-:-:S13]  /*20e0*/  ISETP.GT.U32.AND P0, PT, R16, 0x1, PT ;  /* 0x000000011000780c */ /* 0x000fda0003f04070 */
[----:B-1----:R-:W-:Y:S05]  /*20f0*/  @P0 BRA `(.L_x_33) ;  /* 0x0000000000040947 */ /* 0x002fea0003800000 */
[----:B------:R-:W-:Y:S01]  /*2100*/  BPT.TRAP 0x1 ;  /* 0x000000040000795c */ /* 0x000fe20000300000 */
.L_x_33:
[----:B------:R-:W-:Y:S01]  /*2110*/  SHF.L.U32 R0, R175, 0x1f, RZ ;  /* 0x0000001faf007819 */ /* 0x000fe200000006ff */
[----:B------:R-:W-:Y:S01]  /*2120*/  UIADD3 UR38, UR44, UR38, URZ ;  /* 0x000000262c267290 */ /* 0x000fe2000fffe03f */
[----:B------:R-:W1:Y:S01]  /*2130*/  LDC R15, c[0x0][0x288] ;  /* 0x0000a200ff0f7b82 */ /* 0x000e620000000800 */
[----:B------:R-:W-:Y:S01]  /*2140*/  UISETP.GE.U32.AND UP1, UPT, UR44, 0x5, UPT ;  /* 0x000000052c00788c */ /* 0x000fe2000bf26070 */
[----:B------:R-:W-:Y:S01]  /*2150*/  IMAD.SHL.U32 R8, R158, 0x2, RZ ;  /* 0x000000029e087824 */ /* 0x000fe200078e00ff */
[----:B------:R-:W-:Y:S02]  /*2160*/  UISETP.GT.U32.AND UP0, UPT, UR38, 0x4, UPT ;  /* 0x000000042600788c */ /* 0x000fe4000bf04070 */
[----:B------:R-:W-:Y:S02]  /*2170*/  UIMAD.WIDE.U32 UR4, UR38, -0x33333333, URZ ;  /* 0xcccccccd260478a5 */ /* 0x000fe4000f8e003f */
[----:B------:R-:W-:Y:S01]  /*2180*/  UISETP.LT.U32.AND UP0, UPT, UR44, 0x5, UP0 ;  /* 0x000000052c00788c */ /* 0x000fe20008701070 */
[----:B------:R-:W2:Y:S01]  /*2190*/  SYNCS.PHASECHK.TRANS64.TRYWAIT P0, [R159+UR42+0x10], R0 ;  /* 0x000010009f0075a7 */ /* 0x000ea2000800016a */
[----:B------:R-:W-:Y:S01]  /*21a0*/  USHF.R.U32.HI UR4, URZ, 0x2, UR5 ;  /* 0x000000023f047899 */ /* 0x000fe20008011605 */
[----:B------:R-:W-:Y:S01]  /*21b0*/  SHF.R.S32.HI R9, RZ, 0x1f, R8 ;  /* 0x0000001fff097819 */ /* 0x000fe20000011408 */
[----:B------:R-:W-:-:S02]  /*21c0*/  USEL UR6, URZ, 0x1, !UP0 ;  /* 0x000000013f067887 */ /* 0x000fc4000c000000 */
[----:B------:R-:W-:Y:S02]  /*21d0*/  UIMAD UR38, UR4, -0x5, UR38 ;  /* 0xfffffffb042678a4 */ /* 0x000fe4000f8e0226 */
[----:B------:R-:W-:-:S04]  /*21e0*/  ULOP3.LUT UR39, UR39, UR6, URZ, 0x3c, !UPT ;  /* 0x0000000627277292 */ /* 0x000fc8000f8e3c3f */
[----:B------:R-:W-:Y:S01]  /*21f0*/  @UP1 ULOP3.LUT UR39, UR39, 0x1, UR4, 0x78, !UPT ;  /* 0x0000000127271892 */ /* 0x000fe2000f8e7804 */
[----:B-12---:R-:W-:Y:S11]  /*2200*/  @!P0 BRA `(.L_x_35) ;  /* 0x0000009400648947 */ /* 0x006ff60003800000 */
.L_x_318:
[----:B------:R-:W-:Y:S01]  /*2210*/  IMAD.SHL.U32 R14, R19, 0x40, RZ ;  /* 0x00000040130e7824 */ /* 0x000fe200078e00ff */
[----:B------:R-:W-:Y:S01]  /*2220*/  ULDC UR6, c[0x0][0x284] ;  /* 0x0000a10000067ab9 */ /* 0x000fe20000000800 */
[----:B0-----:R-:W-:Y:S01]  /*2230*/  IMAD.SHL.U32 R12, R22, 0x100, RZ ;  /* 0x00000100160c7824 */ /* 0x001fe200078e00ff */
[----:B------:R-:W-:Y:S01]  /*2240*/  SHF.R.S32.HI R165, RZ, 0x1f, R2 ;  /* 0x0000001fffa57819 */ /* 0x000fe20000011402 */
[----:B------:R-:W-:Y:S01]  /*2250*/  ULDC.64 UR4, c[0x0][0x5d0] ;  /* 0x0001740000047ab9 */ /* 0x000fe20000000a00 */
[----:B------:R-:W-:Y:S01]  /*2260*/  ISETP.GE.AND P0, PT, R14, UR6, PT ;  /* 0x000000060e007c0c */ /* 0x000fe2000bf06270 */
[----:B------:R-:W-:Y:S01]  /*2270*/  IMAD.WIDE.U32 R4, R2, UR4, R8 ;  /* 0x0000000402047c25 */ /* 0x000fe2000f8e0008 */
[----:B------:R-:W-:Y:S02]  /*2280*/  SHF.R.S32.HI R13, RZ, 0x1f, R12 ;  /* 0x0000001fff0d7819 */ /* 0x000fe4000001140c */
[C---:B------:R-:W-:Y:S01]  /*2290*/  ISETP.GE.OR P0, PT, R12.reuse, R15, P0 ;  /* 0x0000000f0c00720c */ /* 0x040fe20000706670 */
[----:B------:R-:W-:Y:S01]  /*22a0*/  IMAD R3, R165, UR4, RZ ;  /* 0x00000004a5037c24 */ /* 0x000fe2000f8e02ff */
[----:B------:R-:W-:-:S03]  /*22b0*/  IADD3 R6, P1, R12, R4, RZ ;  /* 0x000000040c067210 */ /* 0x000fc60007f3e0ff */
[----:B------:R-:W-:-:S05]  /*22c0*/  IMAD R3, R2, UR5, R3 ;  /* 0x0000000502037c24 */ /* 0x000fca000f8e0203 */
[----:B------:R-:W-:-:S03]  /*22d0*/  IADD3.X R7, R13, R5, R3, P1, !PT ;  /* 0x000000050d077210 */ /* 0x000fc60000ffe403 */
[----:B------:R-:W-:Y:S05]  /*22e0*/  @P0 BRA `(.L_x_36) ;  /* 0x0000007c00040947 */ /* 0x000fea0003800000 */
[----:B------:R-:W0:Y:S01]  /*22f0*/  LDC.64 R10, c[0x0][0x5c8] ;  /* 0x00017200ff0a7b82 */ /* 0x000e220000000a00 */
[----:B-----5:R-:W-:Y:S01]  /*2300*/  FSETP.NEU.AND P1, PT, R154, RZ, PT ;  /* 0x000000ff9a00720b */ /* 0x020fe20003f2d000 */
[----:B------:R-:W-:Y:S01]  /*2310*/  IMAD R3, R158, -0x2, R15 ;  /* 0xfffffffe9e037824 */ /* 0x000fe200078e020f */
[----:B------:R-:W-:Y:S01]  /*2320*/  BSSY B0, `(.L_x_36) ;  /* 0x00007bd000007945 */ /* 0x000fe20003800000 */
[----:B------:R-:W-:-:S04]  /*2330*/  IMAD.WIDE R166, R19, 0x40, R156 ;  /* 0x0000004013a67825 */ /* 0x000fc800078e029c */
[----:B-1----:R-:W-:Y:S02]  /*2340*/  IMAD.IADD R0, R3, 0x1, -R12 ;  /* 0x0000000103007824 */ /* 0x002fe400078e0a0c */
[----:B------:R-:W-:-:S03]  /*2350*/  IMAD.IADD R3, R163, 0x1, -R14 ;  /* 0x00000001a3037824 */ /* 0x000fc600078e0a0e */
[----:B------:R-:W-:-:S04]  /*2360*/  ISETP.GT.AND P0, PT, R0, RZ, PT ;  /* 0x000000ff0000720c */ /* 0x000fc80003f04270 */
[----:B------:R-:W-:Y:S01]  /*2370*/  ISETP.GT.AND P3, PT, R3, RZ, P0 ;  /* 0x000000ff0300720c */ /* 0x000fe20000764270 */
[-C--:B0-----:R-:W-:Y:S02]  /*2380*/  IMAD R4, R167, R10.reuse, RZ ;  /* 0x0000000aa7047224 */ /* 0x081fe400078e02ff */
[----:B------:R-:W-:-:S04]  /*2390*/  IMAD.WIDE.U32 R6, R166, R10, R6 ;  /* 0x0000000aa6067225 */ /* 0x000fc800078e0006 */
[----:B------:R-:W-:-:S04]  /*23a0*/  IMAD R5, R166, R11, R4 ;  /* 0x0000000ba6057224 */ /* 0x000fc800078e0204 */
[----:B------:R-:W-:Y:S01]  /*23b0*/  IMAD.IADD R181, R7, 0x1, R5 ;  /* 0x0000000107b57824 */ /* 0x000fe200078e0205 */
[----:B------:R-:W-:Y:S06]  /*23c0*/  @!P1 BRA `(.L_x_37) ;  /* 0x0000005400a09947 */ /* 0x000fec0003800000 */
[----:B------:R-:W0:Y:S01]  /*23d0*/  LDC.64 R20, c[0x0][0x5b8] ;  /* 0x00016e00ff147b82 */ /* 0x000e220000000a00 */
[----:B------:R-:W-:-:S07]  /*23e0*/  ULDC.64 UR4, c[0x0][0x5c0] ;  /* 0x0001700000047ab9 */ /* 0x000fce0000000a00 */
[----:B------:R-:W1:Y:S08]  /*23f0*/  LDC.64 R168, c[0x0][0x5b0] ;  /* 0x00016c00ffa87b82 */ /* 0x000e700000000a00 */
[----:B------:R-:W2:Y:S01]  /*2400*/  LDC.64 R14, c[0x0][0x5a8] ;  /* 0x00016a00ff0e7b82 */ /* 0x000ea20000000a00 */
[-C--:B0-----:R-:W-:Y:S02]  /*2410*/  IMAD R7, R165, R20.reuse, RZ ;  /* 0x00000014a5077224 */ /* 0x081fe400078e02ff */
[----:B------:R-:W-:-:S04]  /*2420*/  IMAD.WIDE.U32 R4, R2, R20, R8 ;  /* 0x0000001402047225 */ /* 0x000fc800078e0008 */
[----:B------:R-:W-:Y:S01]  /*2430*/  IMAD R177, R2, R21, R7 ;  /* 0x0000001502b17224 */ /* 0x000fe200078e0207 */
[----:B------:R-:W-:Y:S01]  /*2440*/  IADD3 R164, P1, R12, R4, RZ ;  /* 0x000000040ca47210 */ /* 0x000fe20007f3e0ff */
[----:B-1----:R-:W-:-:S03]  /*2450*/  IMAD R4, R167, R168, RZ ;  /* 0x000000a8a7047224 */ /* 0x002fc600078e02ff */
[----:B------:R-:W-:Y:S01]  /*2460*/  IADD3.X R165, R13, R5, R177, P1, !PT ;  /* 0x000000050da57210 */ /* 0x000fe20000ffe4b1 */
[C---:B------:R-:W-:Y:S02]  /*2470*/  IMAD R179, R166.reuse, R169, R4 ;  /* 0x000000a9a6b37224 */ /* 0x040fe400078e0204 */
[----:B------:R-:W-:-:S04]  /*2480*/  IMAD.WIDE.U32 R4, R166, R168, R164 ;  /* 0x000000a8a6047225 */ /* 0x000fc800078e00a4 */
[----:B------:R-:W-:Y:S01]  /*2490*/  IMAD.IADD R5, R5, 0x1, R179 ;  /* 0x0000000105057824 */ /* 0x000fe200078e02b3 */
[----:B--2---:R-:W-:-:S04]  /*24a0*/  LEA R170, P1, R4, R14, 0x1 ;  /* 0x0000000e04aa7211 */ /* 0x004fc800078208ff */
[----:B------:R-:W-:-:S05]  /*24b0*/  LEA.HI.X R171, R4, R15, R5, 0x1, P1 ;  /* 0x0000000f04ab7211 */ /* 0x000fca00008f0c05 */
[----:B------:R0:W2:Y:S01]  /*24c0*/  @P3 LDG.E.LTC128B.U16 R19, desc[UR36][R170.64] ;  /* 0x00000024aa133981 */ /* 0x0000a2000c1e1520 */
[----:B------:R-:W-:Y:S01]  /*24d0*/  IMAD.WIDE.U32 R4, R166, R168, R12 ;  /* 0x000000a8a6047225 */ /* 0x000fe200078e000c */
[----:B------:R-:W-:Y:S02]  /*24e0*/  BSSY B1, `(.L_x_38) ;  /* 0x0000014000017945 */ /* 0x000fe40003800000 */
[----:B------:R-:W-:-:S04]  /*24f0*/  IADD3 R172, P1, R8, R4, RZ ;  /* 0x0000000408ac7210 */ /* 0x000fc80007f3e0ff */
[----:B------:R-:W-:Y:S01]  /*2500*/  IADD3.X R173, R9, R179, R5, P1, !PT ;  /* 0x000000b309ad7210 */ /* 0x000fe20000ffe405 */
[----:B0-----:R-:W-:Y:S01]  /*2510*/  IMAD.SHL.U32 R170, R168, 0x8, RZ ;  /* 0x00000008a8aa7824 */ /* 0x001fe200078e00ff */
[----:B------:R-:W-:Y:S02]  /*2520*/  LEA R4, P1, R6, UR4, 0x1 ;  /* 0x0000000406047c11 */ /* 0x000fe4000f8208ff */
[----:B------:R-:W-:Y:S01]  /*2530*/  SHF.L.U64.HI R171, R168, 0x3, R169 ;  /* 0x00000003a8ab7819 */ /* 0x000fe200000102a9 */
[----:B------:R-:W-:Y:S01]  /*2540*/  IMAD.WIDE.U32 R172, R2, R20, R172 ;  /* 0x0000001402ac7225 */ /* 0x000fe200078e00ac */
[----:B------:R-:W-:Y:S02]  /*2550*/  LEA.HI.X R5, R6, UR5, R181, 0x1, P1 ;  /* 0x0000000506057c11 */ /* 0x000fe400088f0cb5 */
[----:B------:R-:W-:Y:S02]  /*2560*/  ISETP.GT.AND P1, PT, R0, 0x1, PT ;  /* 0x000000010000780c */ /* 0x000fe40003f24270 */
[----:B------:R-:W-:-:S02]  /*2570*/  LEA R6, P4, R172, R14, 0x1 ;  /* 0x0000000eac067211 */ /* 0x000fc400078808ff */
[----:B------:R-:W-:Y:S01]  /*2580*/  ISETP.GT.AND P2, PT, R3, RZ, P1 ;  /* 0x000000ff0300720c */ /* 0x000fe20000f44270 */
[----:B--2---:R-:W-:-:S04]  /*2590*/  IMAD.U32 R7, R19, 0x10000, RZ ;  /* 0x0001000013077824 */ /* 0x004fc800078e00ff */
[----:B------:R-:W-:-:S04]  /*25a0*/  FMUL R7, R7, R154 ;  /* 0x0000009a07077220 */ /* 0x000fc80000400000 */
[----:B------:R-:W-:-:S05]  /*25b0*/  FFMA R7, R24, R153, R7 ;  /* 0x0000009918077223 */ /* 0x000fca0000000007 */
[----:B------:R-:W-:Y:S01]  /*25c0*/  F2FP.BF16.F32.PACK_AB R21, RZ, R7 ;  /* 0x00000007ff15723e */ /* 0x000fe200000010ff */
[----:B------:R-:W-:-:S04]  /*25d0*/  IMAD.IADD R7, R177, 0x1, R173 ;  /* 0x00000001b1077824 */ /* 0x000fc800078e02ad */
[----:B------:R0:W-:Y:S01]  /*25e0*/  @P3 STG.E.U16 desc[UR36][R4.64], R21 ;  /* 0x0000001504003986 */ /* 0x0001e2000c101524 */
[----:B------:R-:W-:Y:S01]  /*25f0*/  LEA.HI.X R7, R172, R15, R7, 0x1, P4 ;  /* 0x0000000fac077211 */ /* 0x000fe200020f0c07 */
[----:B------:R-:W-:Y:S06]  /*2600*/  @!P2 BRA `(.L_x_39) ;  /* 0x000000000004a947 */ /* 0x000fec0003800000 */
[----:B------:R1:W5:Y:S02]  /*2610*/  LDG.E.LTC128B.U16 R19, desc[UR36][R6.64+0x2] ;  /* 0x0000022406137981 */ /* 0x000364000c1e1520 */
.L_x_39:
[----:B------:R-:W-:Y:S05]  /*2620*/  BSYNC B1 ;  /* 0x0000000000017941 */ /* 0x000fea0003800000 */
.L_x_38:
[----:B0----5:R-:W-:Y:S01]  /*2630*/  IMAD.U32 R21, R19, 0x10000, RZ ;  /* 0x0001000013157824 */ /* 0x021fe200078e00ff */
[----:B------:R-:W-:Y:S01]  /*2640*/  ISETP.GT.AND P0, PT, R3, 0x8, P0 ;  /* 0x000000080300780c */ /* 0x000fe20000704270 */
[----:B------:R-:W-:-:S04]  /*2650*/  IMAD.WIDE.U32 R170, R166, R168, R170 ;  /* 0x000000a8a6aa7225 */ /* 0x000fc800078e00aa */
[----:B------:R-:W-:Y:S01]  /*2660*/  FMUL R22, R21, R154 ;  /* 0x0000009a15167220 */ /* 0x000fe20000400000 */
[----:B------:R-:W-:Y:S01]  /*2670*/  IMAD.IADD R179, R179, 0x1, R171 ;  /* 0x00000001b3b37824 */ /* 0x000fe200078e02ab */
[----:B------:R-:W-:Y:S02]  /*2680*/  IADD3 R21, P3, R164, R170, RZ ;  /* 0x000000aaa4157210 */ /* 0x000fe40007f7e0ff */
[----:B------:R-:W-:-:S03]  /*2690*/  FFMA R22, R25, R153, R22 ;  /* 0x0000009919167223 */ /* 0x000fc60000000016 */
[----:B------:R-:W-:Y:S01]  /*26a0*/  IMAD.X R164, R179, 0x1, R165, P3 ;  /* 0x00000001b3a47824 */ /* 0x000fe200018e06a5 */
[C---:B------:R-:W-:Y:S02]  /*26b0*/  LEA R24, P3, R21.reuse, R14, 0x1 ;  /* 0x0000000e15187211 */ /* 0x040fe400078608ff */
[----:B------:R-:W-:Y:S02]  /*26c0*/  F2FP.BF16.F32.PACK_AB R22, RZ, R22 ;  /* 0x00000016ff16723e */ /* 0x000fe400000010ff */
[----:B------:R-:W-:Y:S02]  /*26d0*/  LEA.HI.X R25, R21, R15, R164, 0x1, P3 ;  /* 0x0000000f15197211 */ /* 0x000fe400018f0ca4 */
[----:B------:R-:W-:Y:S02]  /*26e0*/  PRMT R21, R22, 0x7610, R21 ;  /* 0x0000761016157816 */ /* 0x000fe40000000015 */
[----:B------:R-:W-:-:S03]  /*26f0*/  PRMT R22, R19, 0x7610, R22 ;  /* 0x0000761013167816 */ /* 0x000fc60000000016 */
[----:B------:R0:W-:Y:S04]  /*2700*/  @P2 STG.E.U16 desc[UR36][R4.64+0x2], R21 ;  /* 0x0000021504002986 */ /* 0x0001e8000c101524 */
[----:B------:R-:W2:Y:S01]  /*2710*/  @P0 LDG.E.LTC128B.U16 R22, desc[UR36][R24.64] ;  /* 0x0000002418160981 */ /* 0x000ea2000c1e1520 */
[----:B------:R-:W-:Y:S01]  /*2720*/  IADD3 R8, P2, P3, R8, R170, R12 ;  /* 0x000000aa08087210 */ /* 0x000fe20007b5e00c */
[----:B------:R-:W-:Y:S01]  /*2730*/  BSSY B1, `(.L_x_40) ;  /* 0x0000011000017945 */ /* 0x000fe20003800000 */
[C---:B------:R-:W-:Y:S02]  /*2740*/  SHF.L.U64.HI R11, R10.reuse, 0x4, R11 ;  /* 0x000000040a0b7819 */ /* 0x040fe4000001020b */
[----:B------:R-:W-:Y:S02]  /*2750*/  IADD3.X R9, R9, R179, R13, P2, P3 ;  /* 0x000000b309097210 */ /* 0x000fe400017e640d */
[----:B------:R-:W-:-:S02]  /*2760*/  LEA R10, P2, R10, R4, 0x4 ;  /* 0x000000040a0a7211 */ /* 0x000fc400078420ff */
[----:B------:R-:W-:Y:S01]  /*2770*/  ISETP.GT.AND P1, PT, R3, 0x8, P1 ;  /* 0x000000080300780c */ /* 0x000fe20000f24270 */
[----:B0-----:R-:W-:-:S04]  /*2780*/  IMAD.WIDE.U32 R20, R2, R20, R8 ;  /* 0x0000001402147225 */ /* 0x001fc800078e0008 */
[----:B------:R-:W-:Y:S01]  /*2790*/  IMAD.X R11, R11, 0x1, R5, P2 ;  /* 0x000000010b0b7824 */ /* 0x000fe200010e0605 */
[----:B------:R-:W-:Y:S01]  /*27a0*/  LEA R8, P3, R20, R14, 0x1 ;  /* 0x0000000e14087211 */ /* 0x000fe200078608ff */
[----:B------:R-:W-:-:S05]  /*27b0*/  IMAD.IADD R2, R177, 0x1, R21 ;  /* 0x00000001b1027824 */ /* 0x000fca00078e0215 */
[----:B------:R-:W-:Y:S01]  /*27c0*/  LEA.HI.X R9, R20, R15, R2, 0x1, P3 ;  /* 0x0000000f14097211 */ /* 0x000fe200018f0c02 */
[----:B--2---:R-:W-:-:S04]  /*27d0*/  IMAD.U32 R19, R22, 0x10000, RZ ;  /* 0x0001000016137824 */ /* 0x004fc800078e00ff */
[----:B------:R-:W-:-:S04]  /*27e0*/  FMUL R19, R19, R154 ;  /* 0x0000009a13137220 */ /* 0x000fc80000400000 */
[----:B------:R-:W-:-:S05]  /*27f0*/  FFMA R19, R26, R153, R19 ;  /* 0x000000991a137223 */ /* 0x000fca0000000013 */
[----:B------:R-:W-:-:S05]  /*2800*/  F2FP.BF16.F32.PACK_AB R19, RZ, R19 ;  /* 0x00000013ff13723e */ /* 0x000fca00000010ff */
[----:B------:R0:W-:Y:S01]  /*2810*/  @P0 STG.E.U16 desc[UR36][R10.64], R19 ;  /* 0x000000130a000986 */ /* 0x0001e2000c101524 */
[----:B------:R-:W-:Y:S05]  /*2820*/  @!P1 BRA `(.L_x_41) ;  /* 0x0000000000049947 */ /* 0x000fea0003800000 */
[----:B------:R2:W5:Y:S02]  /*2830*/  LDG.E.LTC128B.U16 R22, desc[UR36][R8.64+0x2] ;  /* 0x0000022408167981 */ /* 0x000564000c1e1520 */
.L_x_41:
[----:B------:R-:W-:Y:S05]  /*2840*/  BSYNC B1 ;  /* 0x0000000000017941 */ /* 0x000fea0003800000 */
.L_x_40:
[----:B-----5:R-:W-:Y:S01]  /*2850*/  IMAD.U32 R13, R22, 0x10000, RZ ;  /* 0x00010000160d7824 */ /* 0x020fe200078e00ff */
[----:B------:R-:W-:Y:S01]  /*2860*/  ISETP.GT.AND P0, PT, R0, 0x8, PT ;  /* 0x000000080000780c */ /* 0x000fe20003f04270 */
[----:B------:R-:W-:Y:S02]  /*2870*/  BSSY B1, `(.L_x_42) ;  /* 0x0000008000017945 */ /* 0x000fe40003800000 */
[----:B------:R-:W-:Y:S01]  /*2880*/  FMUL R2, R13, R154 ;  /* 0x0000009a0d027220 */ /* 0x000fe20000400000 */
[----:B------:R-:W-:-:S03]  /*2890*/  ISETP.GT.AND P2, PT, R3, RZ, P0 ;  /* 0x000000ff0300720c */ /* 0x000fc60000744270 */
[----:B------:R-:W-:-:S05]  /*28a0*/  FFMA R2, R27, R153, R2 ;  /* 0x000000991b027223 */ /* 0x000fca0000000002 */
[----:B------:R-:W-:-:S05]  /*28b0*/  F2FP.BF16.F32.PACK_AB R2, RZ, R2 ;  /* 0x00000002ff02723e */ /* 0x000fca00000010ff */
[----:B------:R3:W-:Y:S01]  /*28c0*/  @P1 STG.E.U16 desc[UR36][R10.64+0x2], R2 ;  /* 0x000002020a001986 */ /* 0x0007e2000c101524 */
[----:B------:R-:W-:Y:S05]  /*28d0*/  @!P2 BRA `(.L_x_43) ;  /* 0x000000000004a947 */ /* 0x000fea0003800000 */
[----:B------:R4:W5:Y:S02]  /*28e0*/  LDG.E.LTC128B.U16 R22, desc[UR36][R6.64+0x10] ;  /* 0x0000102406167981 */ /* 0x000964000c1e1520 */
.L_x_43:
[----:B------:R-:W-:Y:S05]  /*28f0*/  BSYNC B1 ;  /* 0x0000000000017941 */ /* 0x000fea0003800000 */
.L_x_42:
        /* <DEDUP_REMOVED lines=10> */
.L_x_45:
[----:B------:R-:W-:Y:S05]  /*29a0*/  BSYNC B1 ;  /* 0x0000000000017941 */ /* 0x000fea0003800000 */
.L_x_44:
[----:B0----5:R-:W-:Y:S01]  /*29b0*/  IMAD.U32 R13, R22, 0x10000, RZ ;  /* 0x00010000160d7824 */ /* 0x021fe200078e00ff */
[----:B------:R-:W-:Y:S01]  /*29c0*/  ISETP.GT.AND P0, PT, R3, 0x8, P0 ;  /* 0x000000080300780c */ /* 0x000fe20000704270 */
[----:B------:R-:W-:Y:S02]  /*29d0*/  BSSY B1, `(.L_x_46) ;  /* 0x0000007000017945 */ /* 0x000fe40003800000 */
[----:B---3--:R-:W-:-:S04]  /*29e0*/  FMUL R2, R13, R154 ;  /* 0x0000009a0d027220 */ /* 0x008fc80000400000 */
[----:B------:R-:W-:-:S05]  /*29f0*/  FFMA R2, R29, R153, R2 ;  /* 0x000000991d027223 */ /* 0x000fca0000000002 */
[----:B------:R-:W-:-:S05]  /*2a00*/  F2FP.BF16.F32.PACK_AB R2, RZ, R2 ;  /* 0x00000002ff02723e */ /* 0x000fca00000010ff */
[----:B------:R0:W-:Y:S01]  /*2a10*/  @P3 STG.E.U16 desc[UR36][R4.64+0x12], R2 ;  /* 0x0000120204003986 */ /* 0x0001e2000c101524 */
[----:B------:R-:W-:Y:S05]  /*2a20*/  @!P0 BRA `(.L_x_47) ;  /* 0x0000000000048947 */ /* 0x000fea0003800000 */
[----:B------:R3:W5:Y:S02]  /*2a30*/  LDG.E.LTC128B.U16 R22, desc[UR36][R8.64+0x10] ;  /* 0x0000102408167981 */ /* 0x000764000c1e1520 */
.L_x_47:
[----:B------:R-:W-:Y:S05]  /*2a40*/  BSYNC B1 ;  /* 0x0000000000017941 */ /* 0x000fea0003800000 */
.L_x_46:
[----:B-----5:R-:W-:Y:S01]  /*2a50*/  IMAD.U32 R13, R22, 0x10000, RZ ;  /* 0x00010000160d7824 */ /* 0x020fe200078e00ff */
[----:B------:R-:W-:Y:S01]  /*2a60*/  ISETP.GT.AND P1, PT, R3, 0x8, P1 ;  /* 0x000000080300780c */ /* 0x000fe20000f24270 */
[----:B------:R-:W-:Y:S02]  /*2a70*/  BSSY B1, `(.L_x_48) ;  /* 0x0000007000017945 */ /* 0x000fe40003800000 */
[----:B------:R-:W-:-:S04]  /*2a80*/  FMUL R13, R13, R154 ;  /* 0x0000009a0d0d7220 */ /* 0x000fc80000400000 */
[----:B------:R-:W-:-:S05]  /*2a90*/  FFMA R13, R30, R153, R13 ;  /* 0x000000991e0d7223 */ /* 0x000fca000000000d */
[----:B------:R-:W-:-:S05]  /*2aa0*/  F2FP.BF16.F32.PACK_AB R13, RZ, R13 ;  /* 0x0000000dff0d723e */ /* 0x000fca00000010ff */
[----:B------:R0:W-:Y:S01]  /*2ab0*/  @P0 STG.E.U16 desc[UR36][R10.64+0x10], R13 ;  /* 0x0000100d0a000986 */ /* 0x0001e2000c101524 */
[----:B------:R-:W-:Y:S05]  /*2ac0*/  @!P1 BRA `(.L_x_49) ;  /* 0x0000000000049947 */ /* 0x000fea0003800000 */
[----:B------:R0:W5:Y:S02]  /*2ad0*/  LDG.E.LTC128B.U16 R22, desc[UR36][R8.64+0x12] ;  /* 0x0000122408167981 */ /* 0x000164000c1e1520 */
.L_x_49:
[----:B------:R-:W-:Y:S05]  /*2ae0*/  BSYNC B1 ;  /* 0x0000000000017941 */ /* 0x000fea0003800000 */
.L_x_48:
[----:B0----5:R-:W-:Y:S01]  /*2af0*/  IMAD.U32 R13, R22, 0x10000, RZ ;  /* 0x00010000160d7824 */ /* 0x021fe200078e00ff */
        /* <DEDUP_REMOVED lines=9> */
.L_x_51:
[----:B------:R-:W-:Y:S05]  /*2b90*/  BSYNC B1 ;  /* 0x0000000000017941 */ /* 0x000fea0003800000 */
.L_x_50:
        /* <DEDUP_REMOVED lines=10> */
.L_x_53:
[----:B------:R-:W-:Y:S05]  /*2c40*/  BSYNC B1 ;  /* 0x0000000000017941 */ /* 0x000fea0003800000 */
.L_x_52:
[----:B0----5:R-:W-:Y:S01]  /*2c50*/  IMAD.U32 R13, R22, 0x10000, RZ ;  /* 0x00010000160d7824 */ /* 0x021fe200078e00ff */
        /* <DEDUP_REMOVED lines=8> */
.L_x_55:
[----:B------:R-:W-:Y:S05]  /*2ce0*/  BSYNC B1 ;  /* 0x0000000000017941 */ /* 0x000fea0003800000 */
.L_x_54:
        /* <DEDUP_REMOVED lines=9> */
.L_x_57:
[----:B------:R-:W-:Y:S05]  /*2d80*/  BSYNC B1 ;  /* 0x0000000000017941 */ /* 0x000fea0003800000 */
.L_x_56:
        /* <DEDUP_REMOVED lines=10> */
.L_x_59:
[----:B------:R-:W-:Y:S05]  /*2e30*/  BSYNC B1 ;  /* 0x0000000000017941 */ /* 0x000fea0003800000 */
.L_x_58:
        /* <DEDUP_REMOVED lines=10> */
.L_x_61:
[----:B------:R-:W-:Y:S05]  /*2ee0*/  BSYNC B1 ;  /* 0x0000000000017941 */ /* 0x000fea0003800000 */
.L_x_60:
        /* <DEDUP_REMOVED lines=9> */
.L_x_63:
[----:B------:R-:W-:Y:S05]  /*2f80*/  BSYNC B1 ;  /* 0x0000000000017941 */ /* 0x000fea0003800000 */
.L_x_62:
        /* <DEDUP_REMOVED lines=9> */
.L_x_65:
[----:B------:R-:W-:Y:S05]  /*3020*/  BSYNC B1 ;  /* 0x0000000000017941 */ /* 0x000fea0003800000 */
.L_x_64:
        /* <DEDUP_REMOVED lines=10> */
.L_x_67:
[----:B------:R-:W-:Y:S05]  /*30d0*/  BSYNC B1 ;  /* 0x0000000000017941 */ /* 0x000fea0003800000 */
.L_x_66:
        /* <DEDUP_REMOVED lines=10> */
.L_x_69:
[----:B------:R-:W-:Y:S05]  /*3180*/  BSYNC B1 ;  /* 0x0000000000017941 */ /* 0x000fea0003800000 */
.L_x_68:
        /* <DEDUP_REMOVED lines=9> */
.L_x_71:
[----:B------:R-:W-:Y:S05]  /*3220*/  BSYNC B1 ;  /* 0x0000000000017941 */ /* 0x000fea0003800000 */
.L_x_70:
        /* <DEDUP_REMOVED lines=9> */
.L_x_73:
[----:B------:R-:W-:Y:S05]  /*32c0*/  BSYNC B1 ;  /* 0x0000000000017941 */ /* 0x000fea0003800000 */
.L_x_72:
        /* <DEDUP_REMOVED lines=10> */
.L_x_75:
[----:B------:R-:W-:Y:S05]  /*3370*/  BSYNC B1 ;  /* 0x0000000000017941 */ /* 0x000fea0003800000 */
.L_x_74:
        /* <DEDUP_REMOVED lines=10> */
.L_x_77:
[----:B------:R-:W-:Y:S05]  /*3420*/  BSYNC B1 ;  /* 0x0000000000017941 */ /* 0x000fea0003800000 */
.L_x_76:
        /* <DEDUP_REMOVED lines=9> */
.L_x_79:
[----:B------:R-:W-:Y:S05]  /*34c0*/  BSYNC B1 ;  /* 0x0000000000017941 */ /* 0x000fea0003800000 */
.L_x_78:
        /* <DEDUP_REMOVED lines=9> */
.L_x_81:
[----:B------:R-:W-:Y:S05]  /*3560*/  BSYNC B1 ;  /* 0x0000000000017941 */ /* 0x000fea0003800000 */
.L_x_80:
        /* <DEDUP_REMOVED lines=10> */
.L_x_83:
[----:B------:R-:W-:Y:S05]  /*3610*/  BSYNC B1 ;  /* 0x0000000000017941 */ /* 0x000fea0003800000 */
.L_x_82:
        /* <DEDUP_REMOVED lines=10> */
.L_x_85:
[----:B------:R-:W-:Y:S05]  /*36c0*/  BSYNC B1 ;  /* 0x0000000000017941 */ /* 0x000fea0003800000 */
.L_x_84:
        /* <DEDUP_REMOVED lines=9> */
.L_x_87:
[----:B------:R-:W-:Y:S05]  /*3760*/  BSYNC B1 ;  /* 0x0000000000017941 */ /* 0x000fea0003800000 */
.L_x_86:
        /* <DEDUP_REMOVED lines=9> */
.L_x_89:
[----:B------:R-:W-:Y:S05]  /*3800*/  BSYNC B1 ;  /* 0x0000000000017941 */ /* 0x000fea0003800000 */
.L_x_88:
        /* <DEDUP_REMOVED lines=10> */
.L_x_91:
[----:B------:R-:W-:Y:S05]  /*38b0*/  BSYNC B1 ;  /* 0x0000000000017941 */ /* 0x000fea0003800000 */
.L_x_90:
        /* <DEDUP_REMOVED lines=10> */
.L_x_93:
[----:B------:R-:W-:Y:S05]  /*3960*/  BSYNC B1 ;  /* 0x0000000000017941 */ /* 0x000fea0003800000 */
.L_x_92:
        /* <DEDUP_REMOVED lines=9> */
.L_x_95:
[----:B------:R-:W-:Y:S05]  /*3a00*/  BSYNC B1 ;  /* 0x0000000000017941 */ /* 0x000fea0003800000 */
.L_x_94:
        /* <DEDUP_REMOVED lines=9> */
.L_x_97:
[----:B------:R-:W-:Y:S05]  /*3aa0*/  BSYNC B1 ;  /* 0x0000000000017941 */ /* 0x000fea0003800000 */
.L_x_96:
        /* <DEDUP_REMOVED lines=10> */
.L_x_99:
[----:B------:R-:W-:Y:S05]  /*3b50*/  BSYNC B1 ;  /* 0x0000000000017941 */ /* 0x000fea0003800000 */
.L_x_98:
        /* <DEDUP_REMOVED lines=10> */
.L_x_101:
[----:B------:R-:W-:Y:S05]  /*3c00*/  BSYNC B1 ;  /* 0x0000000000017941 */ /* 0x000fea0003800000 */
.L_x_100:
        /* <DEDUP_REMOVED lines=9> */
.L_x_103:
[----:B------:R-:W-:Y:S05]  /*3ca0*/  BSYNC B1 ;  /* 0x0000000000017941 */ /* 0x000fea0003800000 */
.L_x_102:
        /* <DEDUP_REMOVED lines=9> */
.L_x_105:
[----:B------:R-:W-:Y:S05]  /*3d40*/  BSYNC B1 ;  /* 0x0000000000017941 */ /* 0x000fea0003800000 */
.L_x_104:
        /* <DEDUP_REMOVED lines=10> */
.L_x_107:
[----:B------:R-:W-:Y:S05]  /*3df0*/  BSYNC B1 ;  /* 0x0000000000017941 */ /* 0x000fea0003800000 */
.L_x_106:
        /* <DEDUP_REMOVED lines=10> */
.L_x_109:
[----:B------:R-:W-:Y:S05]  /*3ea0*/  BSYNC B1 ;  /* 0x0000000000017941 */ /* 0x000fea0003800000 */
.L_x_108:
        /* <DEDUP_REMOVED lines=9> */
.L_x_111:
[----:B------:R-:W-:Y:S05]  /*3f40*/  BSYNC B1 ;  /* 0x0000000000017941 */ /* 0x000fea0003800000 */
.L_x_110:
        /* <DEDUP_REMOVED lines=9> */
.L_x_113:
[----:B------:R-:W-:Y:S05]  /*3fe0*/  BSYNC B1 ;  /* 0x0000000000017941 */ /* 0x000fea0003800000 */
.L_x_112:
        /* <DEDUP_REMOVED lines=10> */
.L_x_115:
[----:B------:R-:W-:Y:S05]  /*4090*/  BSYNC B1 ;  /* 0x0000000000017941 */ /* 0x000fea0003800000 */
.L_x_114:
        /* <DEDUP_REMOVED lines=10> */
.L_x_117:
[----:B------:R-:W-:Y:S05]  /*4140*/  BSYNC B1 ;  /* 0x0000000000017941 */ /* 0x000fea0003800000 */
.L_x_116:
        /* <DEDUP_REMOVED lines=9> */
.L_x_119:
[----:B------:R-:W-:Y:S05]  /*41e0*/  BSYNC B1 ;  /* 0x0000000000017941 */ /* 0x000fea0003800000 */
.L_x_118:
        /* <DEDUP_REMOVED lines=9> */
.L_x_121:
[----:B------:R-:W-:Y:S05]  /*4280*/  BSYNC B1 ;  /* 0x0000000000017941 */ /* 0x000fea0003800000 */
.L_x_120:
        /* <DEDUP_REMOVED lines=10> */
.L_x_123:
[----:B------:R-:W-:Y:S05]  /*4330*/  BSYNC B1 ;  /* 0x0000000000017941 */ /* 0x000fea0003800000 */
.L_x_122:
        /* <DEDUP_REMOVED lines=10> */
.L_x_125:
[----:B------:R-:W-:Y:S05]  /*43e0*/  BSYNC B1 ;  /* 0x0000000000017941 */ /* 0x000fea0003800000 */
.L_x_124:
        /* <DEDUP_REMOVED lines=9> */
.L_x_127:
[----:B------:R-:W-:Y:S05]  /*4480*/  BSYNC B1 ;  /* 0x0000000000017941 */ /* 0x000fea0003800000 */
.L_x_126:
        /* <DEDUP_REMOVED lines=9> */
.L_x_129:
[----:B------:R-:W-:Y:S05]  /*4520*/  BSYNC B1 ;  /* 0x0000000000017941 */ /* 0x000fea0003800000 */
.L_x_128:
        /* <DEDUP_REMOVED lines=10> */
.L_x_131:
[----:B------:R-:W-:Y:S05]  /*45d0*/  BSYNC B1 ;  /* 0x0000000000017941 */ /* 0x000fea0003800000 */
.L_x_130:
        /* <DEDUP_REMOVED lines=10> */
.L_x_133:
[----:B------:R-:W-:Y:S05]  /*4680*/  BSYNC B1 ;  /* 0x0000000000017941 */ /* 0x000fea0003800000 */
.L_x_132:
        /* <DEDUP_REMOVED lines=9> */
.L_x_135:
[----:B------:R-:W-:Y:S05]  /*4720*/  BSYNC B1 ;  /* 0x0000000000017941 */ /* 0x000fea0003800000 */
.L_x_134:
        /* <DEDUP_REMOVED lines=9> */
.L_x_137:
[----:B------:R-:W-:Y:S05]  /*47c0*/  BSYNC B1 ;  /* 0x0000000000017941 */ /* 0x000fea0003800000 */
.L_x_136:
        /* <DEDUP_REMOVED lines=10> */
.L_x_139:
[----:B------:R-:W-:Y:S05]  /*4870*/  BSYNC B1 ;  /* 0x0000000000017941 */ /* 0x000fea0003800000 */
.L_x_138:
        /* <DEDUP_REMOVED lines=10> */
.L_x_141:
[----:B------:R-:W-:Y:S05]  /*4920*/  BSYNC B1 ;  /* 0x0000000000017941 */ /* 0x000fea0003800000 */
.L_x_140:
        /* <DEDUP_REMOVED lines=9> */
.L_x_143:
[----:B------:R-:W-:Y:S05]  /*49c0*/  BSYNC B1 ;  /* 0x0000000000017941 */ /* 0x000fea0003800000 */
.L_x_142:
        /* <DEDUP_REMOVED lines=9> */
.L_x_145:
[----:B------:R-:W-:Y:S05]  /*4a60*/  BSYNC B1 ;  /* 0x0000000000017941 */ /* 0x000fea0003800000 */
.L_x_144:
        /* <DEDUP_REMOVED lines=10> */
.L_x_147:
[----:B------:R-:W-:Y:S05]  /*4b10*/  BSYNC B1 ;  /* 0x0000000000017941 */ /* 0x000fea0003800000 */
.L_x_146:
        /* <DEDUP_REMOVED lines=10> */
.L_x_149:
[----:B------:R-:W-:Y:S05]  /*4bc0*/  BSYNC B1 ;  /* 0x0000000000017941 */ /* 0x000fea0003800000 */
.L_x_148:
        /* <DEDUP_REMOVED lines=9> */
.L_x_151:
[----:B------:R-:W-:Y:S05]  /*4c60*/  BSYNC B1 ;  /* 0x0000000000017941 */ /* 0x000fea0003800000 */
.L_x_150:
        /* <DEDUP_REMOVED lines=9> */
.L_x_153:
[----:B------:R-:W-:Y:S05]  /*4d00*/  BSYNC B1 ;  /* 0x0000000000017941 */ /* 0x000fea0003800000 */
.L_x_152:
        /* <DEDUP_REMOVED lines=10> */
.L_x_155:
[----:B------:R-:W-:Y:S05]  /*4db0*/  BSYNC B1 ;  /* 0x0000000000017941 */ /* 0x000fea0003800000 */
.L_x_154:
        /* <DEDUP_REMOVED lines=10> */
.L_x_157:
[----:B------:R-:W-:Y:S05]  /*4e60*/  BSYNC B1 ;  /* 0x0000000000017941 */ /* 0x000fea0003800000 */
.L_x_156:
        /* <DEDUP_REMOVED lines=9> */
.L_x_159:
[----:B------:R-:W-:Y:S05]  /*4f00*/  BSYNC B1 ;  /* 0x0000000000017941 */ /* 0x000fea0003800000 */
.L_x_158:
        /* <DEDUP_REMOVED lines=9> */
.L_x_161:
[----:B------:R-:W-:Y:S05]  /*4fa0*/  BSYNC B1 ;  /* 0x0000000000017941 */ /* 0x000fea0003800000 */
.L_x_160:
        /* <DEDUP_REMOVED lines=10> */
.L_x_163:
[----:B------:R-:W-:Y:S05]  /*5050*/  BSYNC B1 ;  /* 0x0000000000017941 */ /* 0x000fea0003800000 */
.L_x_162:
        /* <DEDUP_REMOVED lines=10> */
.L_x_165:
[----:B------:R-:W-:Y:S05]  /*5100*/  BSYNC B1 ;  /* 0x0000000000017941 */ /* 0x000fea0003800000 */
.L_x_164:
        /* <DEDUP_REMOVED lines=9> */
.L_x_167:
[----:B------:R-:W-:Y:S05]  /*51a0*/  BSYNC B1 ;  /* 0x0000000000017941 */ /* 0x000fea0003800000 */
.L_x_166:
        /* <DEDUP_REMOVED lines=9> */
.L_x_169:
[----:B------:R-:W-:Y:S05]  /*5240*/  BSYNC B1 ;  /* 0x0000000000017941 */ /* 0x000fea0003800000 */
.L_x_168:
        /* <DEDUP_REMOVED lines=10> */
.L_x_171:
[----:B------:R-:W-:Y:S05]  /*52f0*/  BSYNC B1 ;  /* 0x0000000000017941 */ /* 0x000fea0003800000 */
.L_x_170:
        /* <DEDUP_REMOVED lines=10> */
.L_x_173:
[----:B------:R-:W-:Y:S05]  /*53a0*/  BSYNC B1 ;  /* 0x0000000000017941 */ /* 0x000fea0003800000 */
.L_x_172:
        /* <DEDUP_REMOVED lines=9> */
.L_x_175:
[----:B------:R-:W-:Y:S05]  /*5440*/  BSYNC B1 ;  /* 0x0000000000017941 */ /* 0x000fea0003800000 */
.L_x_174:
        /* <DEDUP_REMOVED lines=9> */
.L_x_177:
[----:B------:R-:W-:Y:S05]  /*54e0*/  BSYNC B1 ;  /* 0x0000000000017941 */ /* 0x000fea0003800000 */
.L_x_176:
        /* <DEDUP_REMOVED lines=10> */
.L_x_179:
[----:B------:R-:W-:Y:S05]  /*5590*/  BSYNC B1 ;  /* 0x0000000000017941 */ /* 0x000fea0003800000 */
.L_x_178:
        /* <DEDUP_REMOVED lines=10> */
.L_x_181:
[----:B------:R-:W-:Y:S05]  /*5640*/  BSYNC B1 ;  /* 0x0000000000017941 */ /* 0x000fea0003800000 */
.L_x_180:
        /* <DEDUP_REMOVED lines=9> */
.L_x_183:
[----:B------:R-:W-:Y:S05]  /*56e0*/  BSYNC B1 ;  /* 0x0000000000017941 */ /* 0x000fea0003800000 */
.L_x_182:
        /* <DEDUP_REMOVED lines=9> */
.L_x_185:
[----:B------:R-:W-:Y:S05]  /*5780*/  BSYNC B1 ;  /* 0x0000000000017941 */ /* 0x000fea0003800000 */
.L_x_184:
        /* <DEDUP_REMOVED lines=10> */
.L_x_187:
[----:B------:R-:W-:Y:S05]  /*5830*/  BSYNC B1 ;  /* 0x0000000000017941 */ /* 0x000fea0003800000 */
.L_x_186:
        /* <DEDUP_REMOVED lines=10> */
.L_x_189:
[----:B------:R-:W-:Y:S05]  /*58e0*/  BSYNC B1 ;  /* 0x0000000000017941 */ /* 0x000fea0003800000 */
.L_x_188:
        /* <DEDUP_REMOVED lines=9> */
.L_x_191:
[----:B------:R-:W-:Y:S05]  /*5980*/  BSYNC B1 ;  /* 0x0000000000017941 */ /* 0x000fea0003800000 */
.L_x_190:
        /* <DEDUP_REMOVED lines=9> */
.L_x_193:
[----:B------:R-:W-:Y:S05]  /*5a20*/  BSYNC B1 ;  /* 0x0000000000017941 */ /* 0x000fea0003800000 */
.L_x_192:
        /* <DEDUP_REMOVED lines=10> */
.L_x_195:
[----:B------:R-:W-:Y:S05]  /*5ad0*/  BSYNC B1 ;  /* 0x0000000000017941 */ /* 0x000fea0003800000 */
.L_x_194:
        /* <DEDUP_REMOVED lines=10> */
.L_x_197:
[----:B------:R-:W-:Y:S05]  /*5b80*/  BSYNC B1 ;  /* 0x0000000000017941 */ /* 0x000fea0003800000 */
.L_x_196:
        /* <DEDUP_REMOVED lines=9> */
.L_x_199:
[----:B------:R-:W-:Y:S05]  /*5c20*/  BSYNC B1 ;  /* 0x0000000000017941 */ /* 0x000fea0003800000 */
.L_x_198:
        /* <DEDUP_REMOVED lines=9> */
.L_x_201:
[----:B------:R-:W-:Y:S05]  /*5cc0*/  BSYNC B1 ;  /* 0x0000000000017941 */ /* 0x000fea0003800000 */
.L_x_200:
        /* <DEDUP_REMOVED lines=10> */
.L_x_203:
[----:B------:R-:W-:Y:S05]  /*5d70*/  BSYNC B1 ;  /* 0x0000000000017941 */ /* 0x000fea0003800000 */
.L_x_202:
        /* <DEDUP_REMOVED lines=10> */
.L_x_205:
[----:B------:R-:W-:Y:S05]  /*5e20*/  BSYNC B1 ;  /* 0x0000000000017941 */ /* 0x000fea0003800000 */
.L_x_204:
        /* <DEDUP_REMOVED lines=9> */
.L_x_207:
[----:B------:R-:W-:Y:S05]  /*5ec0*/  BSYNC B1 ;  /* 0x0000000000017941 */ /* 0x000fea0003800000 */
.L_x_206:
        /* <DEDUP_REMOVED lines=9> */
.L_x_209:
[----:B------:R-:W-:Y:S05]  /*5f60*/  BSYNC B1 ;  /* 0x0000000000017941 */ /* 0x000fea0003800000 */
.L_x_208:
        /* <DEDUP_REMOVED lines=10> */
.L_x_211:
[----:B------:R-:W-:Y:S05]  /*6010*/  BSYNC B1 ;  /* 0x0000000000017941 */ /* 0x000fea0003800000 */
.L_x_210:
        /* <DEDUP_REMOVED lines=10> */
.L_x_213:
[----:B------:R-:W-:Y:S05]  /*60c0*/  BSYNC B1 ;  /* 0x0000000000017941 */ /* 0x000fea0003800000 */
.L_x_212:
        /* <DEDUP_REMOVED lines=9> */
.L_x_215:
[----:B------:R-:W-:Y:S05]  /*6160*/  BSYNC B1 ;  /* 0x0000000000017941 */ /* 0x000fea0003800000 */
.L_x_214:
        /* <DEDUP_REMOVED lines=9> */
.L_x_217:
[----:B------:R-:W-:Y:S05]  /*6200*/  BSYNC B1 ;  /* 0x0000000000017941 */ /* 0x000fea0003800000 */
.L_x_216:
        /* <DEDUP_REMOVED lines=10> */
.L_x_219:
[----:B------:R-:W-:Y:S05]  /*62b0*/  BSYNC B1 ;  /* 0x0000000000017941 */ /* 0x000fea0003800000 */
.L_x_218:
        /* <DEDUP_REMOVED lines=10> */
.L_x_221:
[----:B------:R-:W-:Y:S05]  /*6360*/  BSYNC B1 ;  /* 0x0000000000017941 */ /* 0x000fea0003800000 */
.L_x_220:
        /* <DEDUP_REMOVED lines=9> */
.L_x_223:
[----:B------:R-:W-:Y:S05]  /*6400*/  BSYNC B1 ;  /* 0x0000000000017941 */ /* 0x000fea0003800000 */
.L_x_222:
        /* <DEDUP_REMOVED lines=9> */
.L_x_225:
[----:B------:R-:W-:Y:S05]  /*64a0*/  BSYNC B1 ;  /* 0x0000000000017941 */ /* 0x000fea0003800000 */
.L_x_224:
        /* <DEDUP_REMOVED lines=10> */
.L_x_227:
[----:B------:R-:W-:Y:S05]  /*6550*/  BSYNC B1 ;  /* 0x0000000000017941 */ /* 0x000fea0003800000 */
.L_x_226:
        /* <DEDUP_REMOVED lines=10> */
.L_x_229:
[----:B------:R-:W-:Y:S05]  /*6600*/  BSYNC B1 ;  /* 0x0000000000017941 */ /* 0x000fea0003800000 */
.L_x_228:
        /* <DEDUP_REMOVED lines=9> */
.L_x_231:
[----:B------:R-:W-:Y:S05]  /*66a0*/  BSYNC B1 ;  /* 0x0000000000017941 */ /* 0x000fea0003800000 */
.L_x_230:
        /* <DEDUP_REMOVED lines=9> */
.L_x_233:
[----:B------:R-:W-:Y:S05]  /*6740*/  BSYNC B1 ;  /* 0x0000000000017941 */ /* 0x000fea0003800000 */
.L_x_232:
        /* <DEDUP_REMOVED lines=10> */
.L_x_235:
[----:B------:R-:W-:Y:S05]  /*67f0*/  BSYNC B1 ;  /* 0x0000000000017941 */ /* 0x000fea0003800000 */
.L_x_234:
        /* <DEDUP_REMOVED lines=10> */
.L_x_237:
[----:B------:R-:W-:Y:S05]  /*68a0*/  BSYNC B1 ;  /* 0x0000000000017941 */ /* 0x000fea0003800000 */
.L_x_236:
        /* <DEDUP_REMOVED lines=9> */
.L_x_239:
[----:B------:R-:W-:Y:S05]  /*6940*/  BSYNC B1 ;  /* 0x0000000000017941 */ /* 0x000fea0003800000 */
.L_x_238:
        /* <DEDUP_REMOVED lines=9> */
.L_x_241:
[----:B------:R-:W-:Y:S05]  /*69e0*/  BSYNC B1 ;  /* 0x0000000000017941 */ /* 0x000fea0003800000 */
.L_x_240:
        /* <DEDUP_REMOVED lines=10> */
.L_x_243:
[----:B------:R-:W-:Y:S05]  /*6a90*/  BSYNC B1 ;  /* 0x0000000000017941 */ /* 0x000fea0003800000 */
.L_x_242:
        /* <DEDUP_REMOVED lines=10> */
.L_x_245:
[----:B------:R-:W-:Y:S05]  /*6b40*/  BSYNC B1 ;  /* 0x0000000000017941 */ /* 0x000fea0003800000 */
.L_x_244:
        /* <DEDUP_REMOVED lines=9> */
.L_x_247:
[----:B------:R-:W-:Y:S05]  /*6be0*/  BSYNC B1 ;  /* 0x0000000000017941 */ /* 0x000fea0003800000 */
.L_x_246:
        /* <DEDUP_REMOVED lines=9> */
.L_x_249:
[----:B------:R-:W-:Y:S05]  /*6c80*/  BSYNC B1 ;  /* 0x0000000000017941 */ /* 0x000fea0003800000 */
.L_x_248:
        /* <DEDUP_REMOVED lines=10> */
.L_x_251:
[----:B------:R-:W-:Y:S05]  /*6d30*/  BSYNC B1 ;  /* 0x0000000000017941 */ /* 0x000fea0003800000 */
.L_x_250:
        /* <DEDUP_REMOVED lines=10> */
.L_x_253:
[----:B------:R-:W-:Y:S05]  /*6de0*/  BSYNC B1 ;  /* 0x0000000000017941 */ /* 0x000fea0003800000 */
.L_x_252:
        /* <DEDUP_REMOVED lines=9> */
.L_x_255:
[----:B------:R-:W-:Y:S05]  /*6e80*/  BSYNC B1 ;  /* 0x0000000000017941 */ /* 0x000fea0003800000 */
.L_x_254:
        /* <DEDUP_REMOVED lines=9> */
.L_x_257:
[----:B------:R-:W-:Y:S05]  /*6f20*/  BSYNC B1 ;  /* 0x0000000000017941 */ /* 0x000fea0003800000 */
.L_x_256:
        /* <DEDUP_REMOVED lines=10> */
.L_x_259:
[----:B------:R-:W-:Y:S05]  /*6fd0*/  BSYNC B1 ;  /* 0x0000000000017941 */ /* 0x000fea0003800000 */
.L_x_258:
        /* <DEDUP_REMOVED lines=10> */
.L_x_261:
[----:B------:R-:W-:Y:S05]  /*7080*/  BSYNC B1 ;  /* 0x0000000000017941 */ /* 0x000fea0003800000 */
.L_x_260:
        /* <DEDUP_REMOVED lines=9> */
.L_x_263:
[----:B------:R-:W-:Y:S05]  /*7120*/  BSYNC B1 ;  /* 0x0000000000017941 */ /* 0x000fea0003800000 */
.L_x_262:
        /* <DEDUP_REMOVED lines=9> */
.L_x_265:
[----:B------:R-:W-:Y:S05]  /*71c0*/  BSYNC B1 ;  /* 0x0000000000017941 */ /* 0x000fea0003800000 */
.L_x_264:
        /* <DEDUP_REMOVED lines=10> */
.L_x_267:
[----:B------:R-:W-:Y:S05]  /*7270*/  BSYNC B1 ;  /* 0x0000000000017941 */ /* 0x000fea0003800000 */
.L_x_266:
        /* <DEDUP_REMOVED lines=10> */
.L_x_269:
[----:B------:R-:W-:Y:S05]  /*7320*/  BSYNC B1 ;  /* 0x0000000000017941 */ /* 0x000fea0003800000 */
.L_x_268:
        /* <DEDUP_REMOVED lines=9> */
.L_x_271:
[----:B------:R-:W-:Y:S05]  /*73c0*/  BSYNC B1 ;  /* 0x0000000000017941 */ /* 0x000fea0003800000 */
.L_x_270:
        /* <DEDUP_REMOVED lines=9> */
.L_x_273:
[----:B------:R-:W-:Y:S05]  /*7460*/  BSYNC B1 ;  /* 0x0000000000017941 */ /* 0x000fea0003800000 */
.L_x_272:
        /* <DEDUP_REMOVED lines=10> */
.L_x_275:
[----:B------:R-:W-:Y:S05]  /*7510*/  BSYNC B1 ;  /* 0x0000000000017941 */ /* 0x000fea0003800000 */
.L_x_274:
        /* <DEDUP_REMOVED lines=10> */
.L_x_277:
[----:B------:R-:W-:Y:S05]  /*75c0*/  BSYNC B1 ;  /* 0x0000000000017941 */ /* 0x000fea0003800000 */
.L_x_276:
        /* <DEDUP_REMOVED lines=9> */
.L_x_279:
[----:B------:R-:W-:Y:S05]  /*7660*/  BSYNC B1 ;  /* 0x0000000000017941 */ /* 0x000fea0003800000 */
.L_x_278:
        /* <DEDUP_REMOVED lines=9> */
.L_x_281:
[----:B------:R-:W-:Y:S05]  /*7700*/  BSYNC B1 ;  /* 0x0000000000017941 */ /* 0x000fea0003800000 */
.L_x_280:
        /* <DEDUP_REMOVED lines=10> */
.L_x_283:
[----:B------:R-:W-:Y:S05]  /*77b0*/  BSYNC B1 ;  /* 0x0000000000017941 */ /* 0x000fea0003800000 */
.L_x_282:
        /* <DEDUP_REMOVED lines=10> */
.L_x_285:
[----:B------:R-:W-:Y:S05]  /*7860*/  BSYNC B1 ;  /* 0x0000000000017941 */ /* 0x000fea0003800000 */
.L_x_284:
[----:B01--45:R-:W-:Y:S01]  /*7870*/  IMAD.U32 R7, R22, 0x10000, RZ ;  /* 0x0001000016077824 */ /* 0x033fe200078e00ff */
        /* <DEDUP_REMOVED lines=8> */
.L_x_287:
[----:B------:R-:W-:Y:S05]  /*7900*/  BSYNC B1 ;  /* 0x0000000000017941 */ /* 0x000fea0003800000 */
.L_x_286:
[----:B0----5:R-:W-:Y:S01]  /*7910*/  IMAD.U32 R5, R22, 0x10000, RZ ;  /* 0x0001000016057824 */ /* 0x021fe200078e00ff */
[----:B------:R-:W-:Y:S01]  /*7920*/  ISETP.GT.AND P1, PT, R3, 0x8, P1 ;  /* 0x000000080300780c */ /* 0x000fe20000f24270 */
[----:B------:R-:W-:Y:S01]  /*7930*/  @P0 IMAD.MOV.U32 R4, RZ, RZ, R10 ;  /* 0x000000ffff040224 */ /* 0x000fe200078e000a */
[----:B------:R-:W-:Y:S01]  /*7940*/  BSSY B1, `(.L_x_288) ;  /* 0x0000009000017945 */ /* 0x000fe20003800000 */
[----:B------:R-:W-:-:S04]  /*7950*/  FMUL R5, R5, R154 ;  /* 0x0000009a05057220 */ /* 0x000fc80000400000 */
[----:B------:R-:W-:-:S05]  /*7960*/  FFMA R5, R150, R153, R5 ;  /* 0x0000009996057223 */ /* 0x000fca0000000005 */
[----:B------:R-:W-:-:S04]  /*7970*/  F2FP.BF16.F32.PACK_AB R5, RZ, R5 ;  /* 0x00000005ff05723e */ /* 0x000fc800000010ff */
[----:B------:R-:W-:Y:S01]  /*7980*/  PRMT R2, R5, 0x7610, R2 ;  /* 0x0000761005027816 */ /* 0x000fe20000000002 */
[----:B------:R-:W-:-:S05]  /*7990*/  @P0 IMAD.MOV.U32 R5, RZ, RZ, R11 ;  /* 0x000000ffff050224 */ /* 0x000fca00078e000b */
[----:B------:R0:W-:Y:S01]  /*79a0*/  @P0 STG.E.U16 desc[UR36][R4.64+0x1f0], R2 ;  /* 0x0001f00204000986 */ /* 0x0001e2000c101524 */
[----:B------:R-:W-:Y:S05]  /*79b0*/  @!P1 BRA `(.L_x_289) ;  /* 0x0000000000049947 */ /* 0x000fea0003800000 */
[----:B------:R4:W5:Y:S02]  /*79c0*/  LDG.E.LTC128B.U16 R22, desc[UR36][R8.64+0x1f2] ;  /* 0x0001f22408167981 */ /* 0x000964000c1e1520 */
.L_x_289:
[----:B------:R-:W-:Y:S05]  /*79d0*/  BSYNC B1 ;  /* 0x0000000000017941 */ /* 0x000fea0003800000 */
.L_x_288:
[----:B------:R-:W-:Y:S05]  /*79e0*/  @!P1 BRA `(.L_x_290) ;  /* 0x0000002400409947 */ /* 0x000fea0003800000 */
[----:B-----5:R-:W-:-:S04]  /*79f0*/  IMAD.U32 R3, R22, 0x10000, RZ ;  /* 0x0001000016037824 */ /* 0x020fc800078e00ff */
[----:B------:R-:W-:-:S04]  /*7a00*/  FMUL R0, R3, R154 ;  /* 0x0000009a03007220 */ /* 0x000fc80000400000 */
[----:B------:R-:W-:-:S05]  /*7a10*/  FFMA R0, R151, R153, R0 ;  /* 0x0000009997007223 */ /* 0x000fca0000000000 */
[----:B------:R-:W-:-:S05]  /*7a20*/  F2FP.BF16.F32.PACK_AB R0, RZ, R0 ;  /* 0x00000000ff00723e */ /* 0x000fca00000010ff */
[----:B------:R0:W-:Y:S01]  /*7a30*/  STG.E.U16 desc[UR36][R10.64+0x1f2], R0 ;  /* 0x0001f2000a007986 */ /* 0x0001e2000c101524 */
[----:B------:R-:W-:Y:S05]  /*7a40*/  BRA `(.L_x_290) ;  /* 0x0000002400287947 */ /* 0x000fea0003800000 */
.L_x_37:
[----:B------:R-:W-:Y:S01]  /*7a50*/  ISETP.GT.AND P2, PT, R0, 0x1, PT ;  /* 0x000000010000780c */ /* 0x000fe20003f44270 */
[----:B------:R-:W-:Y:S01]  /*7a60*/  ULDC.64 UR4, c[0x0][0x5c0] ;  /* 0x0001700000047ab9 */ /* 0x000fe20000000a00 */
[-C--:B------:R-:W-:Y:S01]  /*7a70*/  FMUL R24, R24, R153.reuse ;  /* 0x0000009918187220 */ /* 0x080fe20000400000 */
[-C--:B------:R-:W-:Y:S01]  /*7a80*/  FMUL R25, R25, R153.reuse ;  /* 0x0000009919197220 */ /* 0x080fe20000400000 */
[----:B------:R-:W-:Y:S01]  /*7a90*/  ISETP.GT.AND P1, PT, R3, RZ, P2 ;  /* 0x000000ff0300720c */ /* 0x000fe20001724270 */
[-C--:B------:R-:W-:Y:S01]  /*7aa0*/  FMUL R26, R26, R153.reuse ;  /* 0x000000991a1a7220 */ /* 0x080fe20000400000 */
[----:B------:R-:W-:Y:S01]  /*7ab0*/  LEA R4, P4, R6, UR4, 0x1 ;  /* 0x0000000406047c11 */ /* 0x000fe2000f8808ff */
[-C--:B------:R-:W-:Y:S01]  /*7ac0*/  FMUL R27, R27, R153.reuse ;  /* 0x000000991b1b7220 */ /* 0x080fe20000400000 */
[----:B------:R-:W-:Y:S01]  /*7ad0*/  F2FP.BF16.F32.PACK_AB R24, RZ, R24 ;  /* 0x00000018ff18723e */ /* 0x000fe200000010ff */
[-C--:B------:R-:W-:Y:S01]  /*7ae0*/  FMUL R28, R28, R153.reuse ;  /* 0x000000991c1c7220 */ /* 0x080fe20000400000 */
[----:B------:R-:W-:Y:S01]  /*7af0*/  LEA.HI.X R5, R6, UR5, R181, 0x1, P4 ;  /* 0x0000000506057c11 */ /* 0x000fe2000a0f0cb5 */
[----:B------:R-:W-:Y:S01]  /*7b00*/  FMUL R29, R29, R153 ;  /* 0x000000991d1d7220 */ /* 0x000fe20000400000 */
[----:B------:R-:W-:Y:S01]  /*7b10*/  F2FP.BF16.F32.PACK_AB R25, RZ, R25 ;  /* 0x00000019ff19723e */ /* 0x000fe200000010ff */
[-C--:B------:R-:W-:Y:S01]  /*7b20*/  FMUL R30, R30, R153.reuse ;  /* 0x000000991e1e7220 */ /* 0x080fe20000400000 */
[----:B------:R-:W-:Y:S01]  /*7b30*/  ISETP.GT.AND P2, PT, R3, 0x8, P2 ;  /* 0x000000080300780c */ /* 0x000fe20001744270 */
[----:B------:R-:W-:Y:S01]  /*7b40*/  @P3 STG.E.U16 desc[UR36][R4.64], R24 ;  /* 0x0000001804003986 */ /* 0x000fe2000c101524 */
[C---:B------:R-:W-:Y:S01]  /*7b50*/  SHF.L.U64.HI R11, R10.reuse, 0x4, R11 ;  /* 0x000000040a0b7819 */ /* 0x040fe2000001020b */
[-C--:B------:R-:W-:Y:S01]  /*7b60*/  FMUL R31, R31, R153.reuse ;  /* 0x000000991f1f7220 */ /* 0x080fe20000400000 */
[----:B------:R-:W-:Y:S01]  /*7b70*/  LEA R6, P3, R10, R4, 0x4 ;  /* 0x000000040a067211 */ /* 0x000fe200078620ff */
[----:B------:R-:W-:Y:S01]  /*7b80*/  @P1 STG.E.U16 desc[UR36][R4.64+0x2], R25 ;  /* 0x0000021904001986 */ /* 0x000fe2000c101524 */
[----:B------:R-:W-:Y:S01]  /*7b90*/  ISETP.GT.AND P1, PT, R3, 0x8, P0 ;  /* 0x000000080300780c */ /* 0x000fe20000724270 */
[----:B------:R-:W-:Y:S01]  /*7ba0*/  FMUL R32, R32, R153 ;  /* 0x0000009920207220 */ /* 0x000fe20000400000 */
[----:B------:R-:W-:Y:S01]  /*7bb0*/  F2FP.BF16.F32.PACK_AB R26, RZ, R26 ;  /* 0x0000001aff1a723e */ /* 0x000fe200000010ff */
[----:B------:R-:W-:Y:S01]  /*7bc0*/  IMAD.X R7, R11, 0x1, R5, P3 ;  /* 0x000000010b077824 */ /* 0x000fe200018e0605 */
[----:B------:R-:W-:Y:S01]  /*7bd0*/  F2FP.BF16.F32.PACK_AB R27, RZ, R27 ;  /* 0x0000001bff1b723e */ /* 0x000fe200000010ff */
[-C--:B------:R-:W-:Y:S01]  /*7be0*/  FMUL R33, R33, R153.reuse ;  /* 0x0000009921217220 */ /* 0x080fe20000400000 */
[----:B------:R-:W-:Y:S01]  /*7bf0*/  ISETP.GT.AND P0, PT, R0, 0x8, PT ;  /* 0x000000080000780c */ /* 0x000fe20003f04270 */
[-C--:B------:R-:W-:Y:S01]  /*7c00*/  FMUL R34, R34, R153.reuse ;  /* 0x0000009922227220 */ /* 0x080fe20000400000 */
[----:B------:R-:W-:Y:S01]  /*7c10*/  F2FP.BF16.F32.PACK_AB R28, RZ, R28 ;  /* 0x0000001cff1c723e */ /* 0x000fe200000010ff */
[-C--:B------:R-:W-:Y:S01]  /*7c20*/  FMUL R35, R35, R153.reuse ;  /* 0x0000009923237220 */ /* 0x080fe20000400000 */
[C---:B------:R-:W-:Y:S01]  /*7c30*/  ISETP.GT.AND P4, PT, R3.reuse, RZ, P0 ;  /* 0x000000ff0300720c */ /* 0x040fe20000784270 */
[----:B------:R-:W-:Y:S01]  /*7c40*/  FMUL R36, R36, R153 ;  /* 0x0000009924247220 */ /* 0x000fe20000400000 */
[----:B------:R-:W-:Y:S01]  /*7c50*/  F2FP.BF16.F32.PACK_AB R29, RZ, R29 ;  /* 0x0000001dff1d723e */ /* 0x000fe200000010ff */
[----:B------:R-:W-:Y:S01]  /*7c60*/  @P1 STG.E.U16 desc[UR36][R6.64], R26 ;  /* 0x0000001a06001986 */ /* 0x000fe2000c101524 */
[----:B------:R-:W-:Y:S01]  /*7c70*/  ISETP.GT.AND P1, PT, R3, 0x8, P0 ;  /* 0x000000080300780c */ /* 0x000fe20000724270 */
[-C--:B------:R-:W-:Y:S01]  /*7c80*/  FMUL R37, R37, R153.reuse ;  /* 0x0000009925257220 */ /* 0x080fe20000400000 */
[----:B------:R-:W-:Y:S01]  /*7c90*/  F2FP.BF16.F32.PACK_AB R30, RZ, R30 ;  /* 0x0000001eff1e723e */ /* 0x000fe200000010ff */
[----:B------:R-:W-:Y:S01]  /*7ca0*/  @P2 STG.E.U16 desc[UR36][R6.64+0x2], R27 ;  /* 0x0000021b06002986 */ /* 0x000fe2000c101524 */
[----:B------:R-:W-:Y:S01]  /*7cb0*/  ISETP.GT.AND P2, PT, R0, 0x9, PT ;  /* 0x000000090000780c */ /* 0x000fe20003f44270 */
[----:B------:R-:W-:Y:S01]  /*7cc0*/  FMUL R38, R38, R153 ;  /* 0x0000009926267220 */ /* 0x000fe20000400000 */
[----:B------:R-:W-:Y:S01]  /*7cd0*/  F2FP.BF16.F32.PACK_AB R31, RZ, R31 ;  /* 0x0000001fff1f723e */ /* 0x000fe200000010ff */
[-C--:B------:R-:W-:Y:S01]  /*7ce0*/  FMUL R39, R39, R153.reuse ;  /* 0x0000009927277220 */ /* 0x080fe20000400000 */
[C---:B------:R-:W-:Y:S01]  /*7cf0*/  ISETP.GT.AND P3, PT, R3.reuse, RZ, P2 ;  /* 0x000000ff0300720c */ /* 0x040fe20001764270 */
[----:B------:R-:W-:Y:S01]  /*7d00*/  @P4 STG.E.U16 desc[UR36][R4.64+0x10], R28 ;  /* 0x0000101c04004986 */ /* 0x000fe2000c101524 */
[----:B------:R-:W-:Y:S01]  /*7d10*/  ISETP.GT.AND P2, PT, R3, 0x8, P2 ;  /* 0x000000080300780c */ /* 0x000fe20001744270 */
[-C--:B------:R-:W-:Y:S01]  /*7d20*/  FMUL R40, R40, R153.reuse ;  /* 0x0000009928287220 */ /* 0x080fe20000400000 */
[----:B------:R-:W-:Y:S01]  /*7d30*/  ISETP.GT.AND P0, PT, R0, 0x10, PT ;  /* 0x000000100000780c */ /* 0x000fe20003f04270 */
[-C--:B------:R-:W-:Y:S01]  /*7d40*/  FMUL R41, R41, R153.reuse ;  /* 0x0000009929297220 */ /* 0x080fe20000400000 */
[----:B------:R-:W-:Y:S01]  /*7d50*/  F2FP.BF16.F32.PACK_AB R32, RZ, R32 ;  /* 0x00000020ff20723e */ /* 0x000fe200000010ff */
[-C--:B------:R-:W-:Y:S01]  /*7d60*/  FMUL R42, R42, R153.reuse ;  /* 0x000000992a2a7220 */ /* 0x080fe20000400000 */
[----:B------:R-:W-:Y:S01]  /*7d70*/  ISETP.GT.AND P4, PT, R3, RZ, P0 ;  /* 0x000000ff0300720c */ /* 0x000fe20000784270 */
[----:B------:R-:W-:Y:S01]  /*7d80*/  FMUL R43, R43, R153 ;  /* 0x000000992b2b7220 */ /* 0x000fe20000400000 */
[----:B------:R-:W-:Y:S01]  /*7d90*/  F2FP.BF16.F32.PACK_AB R33, RZ, R33 ;  /* 0x00000021ff21723e */ /* 0x000fe200000010ff */
[-C--:B------:R-:W-:Y:S01]  /*7da0*/  FMUL R44, R44, R153.reuse ;  /* 0x000000992c2c7220 */ /* 0x080fe20000400000 */
[----:B------:R-:W-:Y:S01]  /*7db0*/  F2FP.BF16.F32.PACK_AB R34, RZ, R34 ;  /* 0x00000022ff22723e */ /* 0x000fe200000010ff */
[----:B------:R-:W-:Y:S01]  /*7dc0*/  @P3 STG.E.U16 desc[UR36][R4.64+0x12], R29 ;  /* 0x0000121d04003986 */ /* 0x000fe2000c101524 */
[----:B------:R-:W-:Y:S01]  /*7dd0*/  ISETP.GT.AND P3, PT, R0, 0x11, PT ;  /* 0x000000110000780c */ /* 0x000fe20003f64270 */
[----:B------:R-:W-:Y:S01]  /*7de0*/  FMUL R45, R45, R153 ;  /* 0x000000992d2d7220 */ /* 0x000fe20000400000 */
[----:B------:R-:W-:Y:S01]  /*7df0*/  F2FP.BF16.F32.PACK_AB R35, RZ, R35 ;  /* 0x00000023ff23723e */ /* 0x000fe200000010ff */
[----:B------:R-:W-:Y:S01]  /*7e00*/  @P1 STG.E.U16 desc[UR36][R6.64+0x10], R30 ;  /* 0x0000101e06001986 */ /* 0x000fe2000c101524 */
[C---:B------:R-:W-:Y:S01]  /*7e10*/  ISETP.GT.AND P1, PT, R3.reuse, 0x8, P0 ;  /* 0x000000080300780c */ /* 0x040fe20000724270 */
[-C--:B------:R-:W-:Y:S01]  /*7e20*/  FMUL R46, R46, R153.reuse ;  /* 0x000000992e2e7220 */ /* 0x080fe20000400000 */
[----:B------:R-:W-:Y:S01]  /*7e30*/  ISETP.GT.AND P0, PT, R0, 0x18, PT ;  /* 0x000000180000780c */ /* 0x000fe20003f04270 */
[----:B------:R-:W-:Y:S01]  /*7e40*/  @P2 STG.E.U16 desc[UR36][R6.64+0x12], R31 ;  /* 0x0000121f06002986 */ /* 0x000fe2000c101524 */
[----:B------:R-:W-:Y:S01]  /*7e50*/  ISETP.GT.AND P2, PT, R3, RZ, P3 ;  /* 0x000000ff0300720c */ /* 0x000fe20001f44270 */
[-C--:B------:R-:W-:Y:S01]  /*7e60*/  FMUL R47, R47, R153.reuse ;  /* 0x000000992f2f7220 */ /* 0x080fe20000400000 */
[C---:B------:R-:W-:Y:S01]  /*7e70*/  ISETP.GT.AND P3, PT, R3.reuse, 0x8, P3 ;  /* 0x000000080300780c */ /* 0x040fe20001f64270 */
[----:B------:R-:W-:Y:S01]  /*7e80*/  @P4 STG.E.U16 desc[UR36][R4.64+0x20], R32 ;  /* 0x0000202004004986 */ /* 0x000fe2000c101524 */
[----:B------:R-:W-:Y:S01]  /*7e90*/  ISETP.GT.AND P4, PT, R3, RZ, P0 ;  /* 0x000000ff0300720c */ /* 0x000fe20000784270 */
[-C--:B------:R-:W-:Y:S01]  /*7ea0*/  FMUL R48, R48, R153.reuse ;  /* 0x0000009930307220 */ /* 0x080fe20000400000 */
[----:B------:R-:W-:Y:S01]  /*7eb0*/  F2FP.BF16.F32.PACK_AB R36, RZ, R36 ;  /* 0x00000024ff24723e */ /* 0x000fe200000010ff */
[----:B------:R-:W-:Y:S01]  /*7ec0*/  FMUL R49, R49, R153 ;  /* 0x0000009931317220 */ /* 0x000fe20000400000 */
[----:B------:R-:W-:Y:S01]  /*7ed0*/  F2FP.BF16.F32.PACK_AB R37, RZ, R37 ;  /* 0x00000025ff25723e */ /* 0x000fe200000010ff */
[-C--:B------:R-:W-:Y:S01]  /*7ee0*/  FMUL R50, R50, R153.reuse ;  /* 0x0000009932327220 */ /* 0x080fe20000400000 */
[----:B------:R-:W-:Y:S01]  /*7ef0*/  F2FP.BF16.F32.PACK_AB R38, RZ, R38 ;  /* 0x00000026ff26723e */ /* 0x000fe200000010ff */
[----:B------:R-:W-:Y:S01]  /*7f00*/  FMUL R51, R51, R153 ;  /* 0x0000009933337220 */ /* 0x000fe20000400000 */
[----:B------:R-:W-:Y:S01]  /*7f10*/  F2FP.BF16.F32.PACK_AB R39, RZ, R39 ;  /* 0x00000027ff27723e */ /* 0x000fe200000010ff */
[----:B------:R-:W-:Y:S01]  /*7f20*/  @P2 STG.E.U16 desc[UR36][R4.64+0x22], R33 ;  /* 0x0000222104002986 */ /* 0x000fe2000c101524 */
[----:B------:R-:W-:Y:S01]  /*7f30*/  F2FP.BF16.F32.PACK_AB R40, RZ, R40 ;  /* 0x00000028ff28723e */ /* 0x000fe200000010ff */
[----:B------:R-:W-:Y:S01]  /*7f40*/  FMUL R52, R52, R153 ;  /* 0x0000009934347220 */ /* 0x000fe20000400000 */
[----:B------:R-:W-:Y:S01]  /*7f50*/  F2FP.BF16.F32.PACK_AB R41, RZ, R41 ;  /* 0x00000029ff29723e */ /* 0x000fe200000010ff */
[----:B------:R-:W-:Y:S01]  /*7f60*/  @P1 STG.E.U16 desc[UR36][R6.64+0x20], R34 ;  /* 0x0000202206001986 */ /* 0x000fe2000c101524 */
[----:B------:R-:W-:Y:S01]  /*7f70*/  ISETP.GT.AND P1, PT, R3, 0x8, P0 ;  /* 0x000000080300780c */ /* 0x000fe20000724270 */
[-C--:B------:R-:W-:Y:S01]  /*7f80*/  FMUL R53, R53, R153.reuse ;  /* 0x0000009935357220 */ /* 0x080fe20000400000 */
[C---:B------:R-:W-:Y:S01]  /*7f90*/  ISETP.GT.AND P0, PT, R0.reuse, 0x20, PT ;  /* 0x000000200000780c */ /* 0x040fe20003f04270 */
[----:B------:R-:W-:Y:S01]  /*7fa0*/  @P3 STG.E.U16 desc[UR36][R6.64+0x22], R35 ;  /* 0x0000222306003986 */ /* 0x000fe2000c101524 */
[----:B------:R-:W-:Y:S01]  /*7fb0*/  ISETP.GT.AND P3, PT, R0, 0x19, PT ;  /* 0x000000190000780c */ /* 0x000fe20003f64270 */
[-C--:B------:R-:W-:Y:S01]  /*7fc0*/  FMUL R54, R54, R153.reuse ;  /* 0x0000009936367220 */ /* 0x080fe20000400000 */
[----:B------:R-:W-:Y:S01]  /*7fd0*/  F2FP.BF16.F32.PACK_AB R42, RZ, R42 ;  /* 0x0000002aff2a723e */ /* 0x000fe200000010ff */
[----:B------:R-:W-:Y:S01]  /*7fe0*/  @P4 STG.E.U16 desc[UR36][R4.64+0x30], R36 ;  /* 0x0000302404004986 */ /* 0x000fe2000c101524 */
[----:B------:R-:W-:Y:S01]  /*7ff0*/  ISETP.GT.AND P2, PT, R3, RZ, P3 ;  /* 0x000000ff0300720c */ /* 0x000fe20001f44270 */
[-C--:B------:R-:W-:Y:S01]  /*8000*/  FMUL R55, R55, R153.reuse ;  /* 0x0000009937377220 */ /* 0x080fe20000400000 */
[C---:B------:R-:W-:Y:S01]  /*8010*/  ISETP.GT.AND P3, PT, R3.reuse, 0x8, P3 ;  /* 0x000000080300780c */ /* 0x040fe20001f64270 */
[-C--:B------:R-:W-:Y:S01]  /*8020*/  FMUL R56, R56, R153.reuse ;  /* 0x0000009938387220 */ /* 0x080fe20000400000 */
[----:B------:R-:W-:Y:S01]  /*8030*/  ISETP.GT.AND P4, PT, R3, RZ, P0 ;  /* 0x000000ff0300720c */ /* 0x000fe20000784270 */
[----:B------:R-:W-:Y:S01]  /*8040*/  FMUL R57, R57, R153 ;  /* 0x0000009939397220 */ /* 0x000fe20000400000 */
[----:B------:R-:W-:Y:S01]  /*8050*/  F2FP.BF16.F32.PACK_AB R43, RZ, R43 ;  /* 0x0000002bff2b723e */ /* 0x000fe200000010ff */
[-C--:B------:R-:W-:Y:S01]  /*8060*/  FMUL R58, R58, R153.reuse ;  /* 0x000000993a3a7220 */ /* 0x080fe20000400000 */
[----:B------:R-:W-:Y:S01]  /*8070*/  F2FP.BF16.F32.PACK_AB R44, RZ, R44 ;  /* 0x0000002cff2c723e */ /* 0x000fe200000010ff */
[----:B------:R-:W-:Y:S01]  /*8080*/  FMUL R59, R59, R153 ;  /* 0x000000993b3b7220 */ /* 0x000fe20000400000 */
[----:B------:R-:W-:Y:S01]  /*8090*/  F2FP.BF16.F32.PACK_AB R45, RZ, R45 ;  /* 0x0000002dff2d723e */ /* 0x000fe200000010ff */
[----:B------:R-:W-:Y:S01]  /*80a0*/  FMUL R60, R60, R153 ;  /* 0x000000993c3c7220 */ /* 0x000fe20000400000 */
[----:B------:R-:W-:Y:S01]  /*80b0*/  F2FP.BF16.F32.PACK_AB R46, RZ, R46 ;  /* 0x0000002eff2e723e */ /* 0x000fe200000010ff */
[----:B------:R-:W-:Y:S01]  /*80c0*/  @P2 STG.E.U16 desc[UR36][R4.64+0x32], R37 ;  /* 0x0000322504002986 */ /* 0x000fe2000c101524 */
[----:B------:R-:W-:Y:S01]  /*80d0*/  F2FP.BF16.F32.PACK_AB R47, RZ, R47 ;  /* 0x0000002fff2f723e */ /* 0x000fe200000010ff */
[-C--:B------:R-:W-:Y:S01]  /*80e0*/  FMUL R61, R61, R153.reuse ;  /* 0x000000993d3d7220 */ /* 0x080fe20000400000 */
[----:B------:R-:W-:Y:S01]  /*80f0*/  F2FP.BF16.F32.PACK_AB R48, RZ, R48 ;  /* 0x00000030ff30723e */ /* 0x000fe200000010ff */
[----:B------:R-:W-:Y:S01]  /*8100*/  @P1 STG.E.U16 desc[UR36][R6.64+0x30], R38 ;  /* 0x0000302606001986 */ /* 0x000fe2000c101524 */
[----:B------:R-:W-:Y:S01]  /*8110*/  ISETP.GT.AND P1, PT, R3, 0x8, P0 ;  /* 0x000000080300780c */ /* 0x000fe20000724270 */
[-C--:B------:R-:W-:Y:S01]  /*8120*/  FMUL R62, R62, R153.reuse ;  /* 0x000000993e3e7220 */ /* 0x080fe20000400000 */
[C---:B------:R-:W-:Y:S01]  /*8130*/  ISETP.GT.AND P0, PT, R0.reuse, 0x28, PT ;  /* 0x000000280000780c */ /* 0x040fe20003f04270 */
[----:B------:R-:W-:Y:S01]  /*8140*/  @P3 STG.E.U16 desc[UR36][R6.64+0x32], R39 ;  /* 0x0000322706003986 */ /* 0x000fe2000c101524 */
[----:B------:R-:W-:Y:S01]  /*8150*/  ISETP.GT.AND P3, PT, R0, 0x21, PT ;  /* 0x000000210000780c */ /* 0x000fe20003f64270 */
[----:B------:R-:W-:Y:S01]  /*8160*/  FMUL R63, R63, R153 ;  /* 0x000000993f3f7220 */ /* 0x000fe20000400000 */
[----:B------:R-:W-:Y:S01]  /*8170*/  F2FP.BF16.F32.PACK_AB R49, RZ, R49 ;  /* 0x00000031ff31723e */ /* 0x000fe200000010ff */
[----:B------:R-:W-:Y:S01]  /*8180*/  @P4 STG.E.U16 desc[UR36][R4.64+0x40], R40 ;  /* 0x0000402804004986 */ /* 0x000fe2000c101524 */
[C---:B------:R-:W-:Y:S01]  /*8190*/  ISETP.GT.AND P2, PT, R3.reuse, RZ, P3 ;  /* 0x000000ff0300720c */ /* 0x040fe20001f44270 */
[-C--:B------:R-:W-:Y:S01]  /*81a0*/  FMUL R64, R64, R153.reuse ;  /* 0x0000009940407220 */ /* 0x080fe20000400000 */
[----:B------:R-:W-:Y:S01]  /*81b0*/  ISETP.GT.AND P3, PT, R3, 0x8, P3 ;  /* 0x000000080300780c */ /* 0x000fe20001f64270 */
[-C--:B------:R-:W-:Y:S01]  /*81c0*/  FMUL R65, R65, R153.reuse ;  /* 0x0000009941417220 */ /* 0x080fe20000400000 */
        /* <DEDUP_REMOVED lines=248> */
[----:B------:R-:W-:-:S02]  /*9150*/  ISETP.GT.AND P1, PT, R3, 0x8, P0 ;  /* 0x000000080300780c */ /* 0x000fc40000724270 */
[C---:B------:R-:W-:Y:S01]  /*9160*/  ISETP.GT.AND P0, PT, R0.reuse, 0x78, PT ;  /* 0x000000780000780c */ /* 0x040fe20003f04270 */
[----:B------:R-:W-:Y:S01]  /*9170*/  @P3 STG.E.U16 desc[UR36][R6.64+0xd2], R79 ;  /* 0x0000d24f06003986 */ /* 0x000fe2000c101524 */
[----:B------:R-:W-:Y:S02]  /*9180*/  ISETP.GT.AND P3, PT, R0, 0x71, PT ;  /* 0x000000710000780c */ /* 0x000fe40003f64270 */
[----:B------:R-:W-:Y:S01]  /*9190*/  F2FP.BF16.F32.PACK_AB R119, RZ, R119 ;  /* 0x00000077ff77723e */ /* 0x000fe200000010ff */
[----:B------:R-:W-:Y:S01]  /*91a0*/  @P4 STG.E.U16 desc[UR36][R4.64+0xe0], R80 ;  /* 0x0000e05004004986 */ /* 0x000fe2000c101524 */
[C---:B------:R-:W-:Y:S02]  /*91b0*/  ISETP.GT.AND P2, PT, R3.reuse, RZ, P3 ;  /* 0x000000ff0300720c */ /* 0x040fe40001f44270 */
[C---:B------:R-:W-:Y:S02]  /*91c0*/  ISETP.GT.AND P3, PT, R3.reuse, 0x8, P3 ;  /* 0x000000080300780c */ /* 0x040fe40001f64270 */
[----:B------:R-:W-:-:S02]  /*91d0*/  ISETP.GT.AND P4, PT, R3, RZ, P0 ;  /* 0x000000ff0300720c */ /* 0x000fc40000784270 */
[----:B------:R-:W-:Y:S02]  /*91e0*/  F2FP.BF16.F32.PACK_AB R120, RZ, R120 ;  /* 0x00000078ff78723e */ /* 0x000fe400000010ff */
[----:B------:R-:W-:Y:S02]  /*91f0*/  F2FP.BF16.F32.PACK_AB R121, RZ, R121 ;  /* 0x00000079ff79723e */ /* 0x000fe400000010ff */
[----:B------:R-:W-:Y:S02]  /*9200*/  F2FP.BF16.F32.PACK_AB R122, RZ, R122 ;  /* 0x0000007aff7a723e */ /* 0x000fe400000010ff */
[----:B------:R-:W-:Y:S01]  /*9210*/  F2FP.BF16.F32.PACK_AB R123, RZ, R123 ;  /* 0x0000007bff7b723e */ /* 0x000fe200000010ff */
[----:B------:R-:W-:Y:S01]  /*9220*/  @P2 STG.E.U16 desc[UR36][R4.64+0xe2], R81 ;  /* 0x0000e25104002986 */ /* 0x000fe2000c101524 */
[----:B------:R-:W-:Y:S02]  /*9230*/  F2FP.BF16.F32.PACK_AB R124, RZ, R124 ;  /* 0x0000007cff7c723e */ /* 0x000fe400000010ff */
        /* <DEDUP_REMOVED lines=66> */
[----:B------:R-:W-:Y:S04]  /*9660*/  @P2 STG.E.U16 desc[UR36][R4.64+0x122], R97 ;  /* 0x0001226104002986 */ /* 0x000fe8000c101524 */
[----:B------:R-:W-:Y:S01]  /*9670*/  @P1 STG.E.U16 desc[UR36][R6.64+0x120], R98 ;  /* 0x0001206206001986 */ /* 0x000fe2000c101524 */
[----:B------:R-:W-:-:S02]  /*9680*/  ISETP.GT.AND P1, PT, R3, 0x8, P0 ;  /* 0x000000080300780c */ /* 0x000fc40000724270 */
[C---:B------:R-:W-:Y:S01]  /*9690*/  ISETP.GT.AND P0, PT, R0.reuse, 0xa0, PT ;  /* 0x000000a00000780c */ /* 0x040fe20003f04270 */
[----:B------:R-:W-:Y:S01]  /*96a0*/  @P3 STG.E.U16 desc[UR36][R6.64+0x122], R99 ;  /* 0x0001226306003986 */ /* 0x000fe2000c101524 */
[----:B------:R-:W-:-:S03]  /*96b0*/  ISETP.GT.AND P3, PT, R0, 0x99, PT ;  /* 0x000000990000780c */ /* 0x000fc60003f64270 */
[----:B------:R-:W-:Y:S01]  /*96c0*/  @P4 STG.E.U16 desc[UR36][R4.64+0x130], R100 ;  /* 0x0001306404004986 */ /* 0x000fe2000c101524 */
[C---:B------:R-:W-:Y:S02]  /*96d0*/  ISETP.GT.AND P2, PT, R3.reuse, RZ, P3 ;  /* 0x000000ff0300720c */ /* 0x040fe40001f44270 */
[C---:B------:R-:W-:Y:S02]  /*96e0*/  ISETP.GT.AND P3, PT, R3.reuse, 0x8, P3 ;  /* 0x000000080300780c */ /* 0x040fe40001f64270 */
[----:B------:R-:W-:-:S09]  /*96f0*/  ISETP.GT.AND P4, PT, R3, RZ, P0 ;  /* 0x000000ff0300720c */ /* 0x000fd20000784270 */
[----:B------:R-:W-:Y:S04]  /*9700*/  @P2 STG.E.U16 desc[UR36][R4.64+0x132], R101 ;  /* 0x0001326504002986 */ /* 0x000fe8000c101524 */
[----:B------:R-:W-:Y:S01]  /*9710*/  @P1 STG.E.U16 desc[UR36][R6.64+0x130], R102 ;  /* 0x0001306606001986 */ /* 0x000fe2000c101524 */
[----:B------:R-:W-:Y:S02]  /*9720*/  ISETP.GT.AND P1, PT, R3, 0x8, P0 ;  /* 0x000000080300780c */ /* 0x000fe40000724270 */
        /* <DEDUP_REMOVED lines=76> */
[C---:B------:R-:W-:Y:S02]  /*9bf0*/  ISETP.GT.AND P3, PT, R3.reuse, RZ, P0 ;  /* 0x000000ff0300720c */ /* 0x040fe40000764270 */
[----:B------:R-:W-:-:S07]  /*9c00*/  ISETP.GT.AND P0, PT, R3, 0x8, P0 ;  /* 0x000000080300780c */ /* 0x000fce0000704270 */
[----:B------:R-:W-:Y:S04]  /*9c10*/  @P2 STG.E.U16 desc[UR36][R4.64+0x1b2], R133 ;  /* 0x0001b28504002986 */ /* 0x000fe8000c101524 */
[----:B------:R-:W-:Y:S01]  /*9c20*/  @P1 STG.E.U16 desc[UR36][R6.64+0x1b0], R134 ;  /* 0x0001b08606001986 */ /* 0x000fe2000c101524 */
[----:B------:R-:W-:-:S03]  /*9c30*/  ISETP.GT.AND P1, PT, R0, 0xe8, PT ;  /* 0x000000e80000780c */ /* 0x000fc60003f24270 */
        /* <DEDUP_REMOVED lines=11> */
[C---:B------:R-:W-:Y:S02]  /*9cf0*/  ISETP.GT.AND P2, PT, R3.reuse, RZ, P0 ;  /* 0x000000ff0300720c */ /* 0x040fe40000744270 */
[----:B------:R-:W-:Y:S01]  /*9d00*/  ISETP.GT.AND P0, PT, R3, 0x8, P0 ;  /* 0x000000080300780c */ /* 0x000fe20000704270 */
[----:B------:R-:W-:Y:S01]  /*9d10*/  @P3 STG.E.U16 desc[UR36][R4.64+0x1d0], R140 ;  /* 0x0001d08c04003986 */ /* 0x000fe2000c101524 */
[----:B------:R-:W-:-:S04]  /*9d20*/  ISETP.GT.AND P3, PT, R0, 0xf0, PT ;  /* 0x000000f00000780c */ /* 0x000fc80003f64270 */
[C---:B------:R-:W-:Y:S02]  /*9d30*/  ISETP.GT.AND P4, PT, R3.reuse, RZ, P3 ;  /* 0x000000ff0300720c */ /* 0x040fe40001f84270 */
[----:B------:R-:W-:-:S03]  /*9d40*/  ISETP.GT.AND P3, PT, R3, 0x8, P3 ;  /* 0x000000080300780c */ /* 0x000fc60001f64270 */
[----:B------:R-:W-:Y:S01]  /*9d50*/  @P2 STG.E.U16 desc[UR36][R4.64+0x1d2], R141 ;  /* 0x0001d28d04002986 */ /* 0x000fe2000c101524 */
[----:B------:R-:W-:-:S03]  /*9d60*/  ISETP.GT.AND P2, PT, R0, 0xf8, PT ;  /* 0x000000f80000780c */ /* 0x000fc60003f44270 */
[----:B------:R-:W-:Y:S01]  /*9d70*/  @P1 STG.E.U16 desc[UR36][R6.64+0x1d0], R142 ;  /* 0x0001d08e06001986 */ /* 0x000fe2000c101524 */
[----:B------:R-:W-:-:S03]  /*9d80*/  ISETP.GT.AND P1, PT, R0, 0xf9, PT ;  /* 0x000000f90000780c */ /* 0x000fc60003f24270 */
[----:B------:R-:W-:Y:S01]  /*9d90*/  @P0 STG.E.U16 desc[UR36][R6.64+0x1d2], R143 ;  /* 0x0001d28f06000986 */ /* 0x000fe2000c101524 */
[----:B------:R-:W-:-:S03]  /*9da0*/  ISETP.GT.AND P0, PT, R0, 0xf1, PT ;  /* 0x000000f10000780c */ /* 0x000fc60003f04270 */
[----:B------:R-:W-:Y:S01]  /*9db0*/  @P4 STG.E.U16 desc[UR36][R4.64+0x1e0], R144 ;  /* 0x0001e09004004986 */ /* 0x000fe2000c101524 */
[C---:B------:R-:W-:Y:S02]  /*9dc0*/  ISETP.GT.AND P4, PT, R3.reuse, RZ, P0 ;  /* 0x000000ff0300720c */ /* 0x040fe40000784270 */
[----:B------:R-:W-:-:S11]  /*9dd0*/  ISETP.GT.AND P0, PT, R3, 0x8, P0 ;  /* 0x000000080300780c */ /* 0x000fd60000704270 */
[----:B------:R-:W-:Y:S01]  /*9de0*/  @P4 STG.E.U16 desc[UR36][R4.64+0x1e2], R145 ;  /* 0x0001e29104004986 */ /* 0x000fe2000c101524 */
[C---:B------:R-:W-:Y:S01]  /*9df0*/  ISETP.GT.AND P4, PT, R3.reuse, RZ, P2 ;  /* 0x000000ff0300720c */ /* 0x040fe20001784270 */
[----:B------:R-:W-:Y:S01]  /*9e00*/  @P0 IMAD.MOV.U32 R2, RZ, RZ, R6 ;  /* 0x000000ffff020224 */ /* 0x000fe200078e0006 */
[C---:B------:R-:W-:Y:S01]  /*9e10*/  ISETP.GT.AND P2, PT, R3.reuse, 0x8, P2 ;  /* 0x000000080300780c */ /* 0x040fe20001744270 */
[----:B------:R-:W-:Y:S01]  /*9e20*/  @P3 STG.E.U16 desc[UR36][R6.64+0x1e0], R146 ;  /* 0x0001e09206003986 */ /* 0x000fe2000c101524 */
[C---:B------:R-:W-:Y:S02]  /*9e30*/  ISETP.GT.AND P3, PT, R3.reuse, RZ, P1 ;  /* 0x000000ff0300720c */ /* 0x040fe40000f64270 */
[----:B------:R-:W-:Y:S01]  /*9e40*/  ISETP.GT.AND P1, PT, R3, 0x8, P1 ;  /* 0x000000080300780c */ /* 0x000fe20000f24270 */
[----:B------:R-:W-:-:S05]  /*9e50*/  @P0 IMAD.MOV.U32 R3, RZ, RZ, R7 ;  /* 0x000000ffff030224 */ /* 0x000fca00078e0007 */
[----:B------:R0:W-:Y:S02]  /*9e60*/  @P0 STG.E.U16 desc[UR36][R2.64+0x1e2], R147 ;  /* 0x0001e29302000986 */ /* 0x0001e4000c101524 */
[----:B0-----:R-:W-:Y:S02]  /*9e70*/  @P4 IMAD.MOV.U32 R2, RZ, RZ, R4 ;  /* 0x000000ffff024224 */ /* 0x001fe400078e0004 */
[----:B------:R-:W-:-:S05]  /*9e80*/  @P4 IMAD.MOV.U32 R3, RZ, RZ, R5 ;  /* 0x000000ffff034224 */ /* 0x000fca00078e0005 */
[----:B------:R0:W-:Y:S04]  /*9e90*/  @P4 STG.E.U16 desc[UR36][R2.64+0x1f0], R148 ;  /* 0x0001f09402004986 */ /* 0x0001e8000c101524 */
[----:B------:R1:W-:Y:S01]  /*9ea0*/  @P3 STG.E.U16 desc[UR36][R4.64+0x1f2], R149 ;  /* 0x0001f29504003986 */ /* 0x0003e2000c101524 */
[----:B0-----:R-:W-:Y:S02]  /*9eb0*/  @P2 IMAD.MOV.U32 R2, RZ, RZ, R6 ;  /* 0x000000ffff022224 */ /* 0x001fe400078e0006 */
[----:B------:R-:W-:-:S05]  /*9ec0*/  @P2 IMAD.MOV.U32 R3, RZ, RZ, R7 ;  /* 0x000000ffff032224 */ /* 0x000fca00078e0007 */
[----:B------:R1:W-:Y:S04]  /*9ed0*/  @P2 STG.E.U16 desc[UR36][R2.64+0x1f0], R150 ;  /* 0x0001f09602002986 */ /* 0x0003e8000c101524 */
[----:B------:R1:W-:Y:S02]  /*9ee0*/  @P1 STG.E.U16 desc[UR36][R6.64+0x1f2], R151 ;  /* 0x0001f29706001986 */ /* 0x0003e4000c101524 */
.L_x_290:
[----:B------:R-:W-:Y:S05]  /*9ef0*/  BSYNC B0 ;  /* 0x0000000000007941 */ /* 0x000fea0003800000 */
.L_x_36:
[----:B01----:R-:W2:Y:S01]  /*9f00*/  LDL.64 R2, [R1] ;  /* 0x0000000001027983 */ /* 0x003ea20000100a00 */
[----:B------:R-:W-:Y:S01]  /*9f10*/  ULDC.64 UR4, c[0x0][0x650] ;  /* 0x0001940000047ab9 */ /* 0x000fe20000000a00 */
[----:B------:R0:W-:Y:S01]  /*9f20*/  SYNCS.ARRIVE.TRANS64.A1T0 RZ, [R162+UR45], RZ ;  /* 0x000000ffa2ff79a7 */ /* 0x0001e2000810002d */
[----:B------:R-:W-:Y:S01]  /*9f30*/  PRMT R0, RZ, 0x7610, R0 ;  /* 0x00007610ff007816 */ /* 0x000fe20000000000 */
[----:B------:R-:W-:Y:S02]  /*9f40*/  IMAD.MOV.U32 R19, RZ, RZ, -0x1 ;  /* 0xffffffffff137424 */ /* 0x000fe400078e00ff */
[----:B-----5:R-:W-:Y:S01]  /*9f50*/  IMAD.MOV.U32 R22, RZ, RZ, -0x1 ;  /* 0xffffffffff167424 */ /* 0x020fe200078e00ff */
[----:B--2---:R-:W-:-:S04]  /*9f60*/  LEA R18, P0, R2, R18, 0x1 ;  /* 0x0000001202127211 */ /* 0x004fc800078008ff */
[----:B------:R-:W-:Y:S01]  /*9f70*/  LEA.HI.X R17, R2, R17, R23, 0x1, P0 ;  /* 0x0000001102117211 */ /* 0x000fe200000f0c17 */
[----:B------:R-:W-:Y:S01]  /*9f80*/  IMAD.MOV.U32 R2, RZ, RZ, -0x1 ;  /* 0xffffffffff027424 */ /* 0x000fe200078e00ff */
[----:B------:R-:W-:-:S04]  /*9f90*/  ISETP.GE.U32.AND P0, PT, R18, UR4, PT ;  /* 0x0000000412007c0c */ /* 0x000fc8000bf06070 */
[----:B------:R-:W-:-:S13]  /*9fa0*/  ISETP.GE.U32.AND.EX P0, PT, R17, UR5, PT, P0 ;  /* 0x0000000511007c0c */ /* 0x000fda000bf06100 */
[----:B0-----:R-:W-:Y:S05]  /*9fb0*/  @P0 BRA `(.L_x_291) ;  /* 0x0000000400700947 */ /* 0x001fea0003800000 */
[----:B------:R-:W0:Y:S01]  /*9fc0*/  S2R R10, SR_CTAID.X ;  /* 0x00000000000a7919 */ /* 0x000e220000002500 */
[----:B---34-:R-:W1:Y:S01]  /*9fd0*/  LDC.64 R8, c[0x0][0x628] ;  /* 0x00018a00ff087b82 */ /* 0x018e620000000a00 */
[----:B------:R-:W-:Y:S01]  /*9fe0*/  ULDC UR4, c[0x0][0x150] ;  /* 0x0000540000047ab9 */ /* 0x000fe20000000800 */
[----:B------:R-:W-:Y:S01]  /*9ff0*/  IMAD.MOV.U32 R6, RZ, RZ, R18 ;  /* 0x000000ffff067224 */ /* 0x000fe200078e0012 */
[----:B------:R-:W2:Y:S01]  /*a000*/  S2R R20, SR_CTAID.Y ;  /* 0x0000000000147919 */ /* 0x000ea20000002600 */
[----:B------:R-:W-:-:S04]  /*a010*/  IMAD.MOV.U32 R7, RZ, RZ, R17 ;  /* 0x000000ffff077224 */ /* 0x000fc800078e0011 */
[----:B------:R-:W3:Y:S08]  /*a020*/  LDC R15, c[0x0][0x144] ;  /* 0x00005100ff0f7b82 */ /* 0x000ef00000000800 */
[----:B------:R-:W4:Y:S08]  /*a030*/  LDC R0, c[0x0][0x630] ;  /* 0x00018c00ff007b82 */ /* 0x000f300000000800 */
[----:B------:R-:W2:Y:S01]  /*a040*/  LDC.64 R12, c[0x0][0x620] ;  /* 0x00018800ff0c7b82 */ /* 0x000ea20000000a00 */
[----:B-1----:R-:W-:-:S04]  /*a050*/  ISETP.NE.U32.AND P0, PT, R8, RZ, PT ;  /* 0x000000ff0800720c */ /* 0x002fc80003f05070 */
[----:B------:R-:W-:Y:S02]  /*a060*/  ISETP.NE.AND.EX P0, PT, R9, RZ, PT, P0 ;  /* 0x000000ff0900720c */ /* 0x000fe40003f05300 */
[----:B0-----:R-:W-:-:S05]  /*a070*/  I2FP.F32.U32 R2, R10 ;  /* 0x0000000a00027245 */ /* 0x001fca0000201000 */
[----:B------:R-:W-:-:S04]  /*a080*/  FMUL R2, R2, UR4 ;  /* 0x0000000402027c20 */ /* 0x000fc80008400000 */
[----:B------:R0:W1:Y:S02]  /*a090*/  F2I.U32.TRUNC.NTZ R14, R2 ;  /* 0x00000002000e7305 */ /* 0x000064000020f000 */
[----:B---34-:R-:W-:Y:S05]  /*a0a0*/  @!P0 BRA `(.L_x_292) ;  /* 0x0000000000288947 */ /* 0x018fea0003800000 */
[----:B------:R-:W3:Y:S02]  /*a0b0*/  LDC R3, c[0x0][0x634] ;  /* 0x00018d00ff037b82 */ /* 0x000ee40000000800 */
[----:B---3--:R-:W-:-:S05]  /*a0c0*/  IADD3 R7, P0, R18, R3, RZ ;  /* 0x0000000312077210 */ /* 0x008fca0007f1e0ff */
[----:B------:R-:W-:-:S04]  /*a0d0*/  IMAD.X R11, RZ, RZ, R17, P0 ;  /* 0x000000ffff0b7224 */ /* 0x000fc800000e0611 */
[----:B0-----:R-:W-:-:S04]  /*a0e0*/  IMAD.WIDE.U32 R2, R11, R8, RZ ;  /* 0x000000080b027225 */ /* 0x001fc800078e00ff */
[----:B------:R-:W-:-:S04]  /*a0f0*/  IMAD.WIDE.U32 R4, P0, R7, R9, R2 ;  /* 0x0000000907047225 */ /* 0x000fc80007800002 */
[----:B------:R-:W-:-:S04]  /*a100*/  IMAD.WIDE.U32 R2, R7, R8, RZ ;  /* 0x0000000807027225 */ /* 0x000fc800078e00ff */
[----:B------:R-:W-:Y:S01]  /*a110*/  IMAD.X R7, RZ, RZ, RZ, P0 ;  /* 0x000000ffff077224 */ /* 0x000fe200000e06ff */
[----:B------:R-:W-:Y:S01]  /*a120*/  IADD3 RZ, P0, R3, R4, RZ ;  /* 0x0000000403ff7210 */ /* 0x000fe20007f1e0ff */
[----:B------:R-:W-:-:S04]  /*a130*/  IMAD.MOV.U32 R6, RZ, RZ, R5 ;  /* 0x000000ffff067224 */ /* 0x000fc800078e0005 */
[----:B------:R-:W-:-:S08]  /*a140*/  IMAD.WIDE.U32.X R6, R11, R9, R6, P0 ;  /* 0x000000090b067225 */ /* 0x000fd000000e0406 */
.L_x_292:
[----:B------:R-:W3:Y:S01]  /*a150*/  LDC.64 R26, c[0x0][0x640] ;  /* 0x00019000ff1a7b82 */ /* 0x000ee20000000a00 */
[-C--:B------:R-:W-:Y:S01]  /*a160*/  SHF.R.U64 R11, R6, R0.reuse, R7 ;  /* 0x00000000060b7219 */ /* 0x080fe20000001207 */
[----:B------:R-:W-:Y:S01]  /*a170*/  IMAD.MOV.U32 R19, RZ, RZ, R17 ;  /* 0x000000ffff137224 */ /* 0x000fe200078e0011 */
[----:B------:R-:W-:Y:S01]  /*a180*/  SHF.R.U32.HI R0, RZ, R0, R7 ;  /* 0x00000000ff007219 */ /* 0x000fe20000011607 */
[----:B-1----:R-:W-:Y:S01]  /*a190*/  IMAD.MOV R14, RZ, RZ, -R14 ;  /* 0x000000ffff0e7224 */ /* 0x002fe200078e0a0e */
[----:B------:R-:W-:Y:S01]  /*a1a0*/  IADD3 R5, P0, RZ, -R11, RZ ;  /* 0x8000000bff057210 */ /* 0x000fe20007f1e0ff */
[----:B------:R-:W-:Y:S01]  /*a1b0*/  ULDC UR4, c[0x0][0x154] ;  /* 0x0000550000047ab9 */ /* 0x000fe20000000800 */
[----:B------:R-:W-:Y:S01]  /*a1c0*/  IMAD.MOV.U32 R7, RZ, RZ, 0x1 ;  /* 0x00000001ff077424 */ /* 0x000fe200078e00ff */
[----:B------:R-:W1:Y:S01]  /*a1d0*/  LDC R4, c[0x0][0x618] ;  /* 0x00018600ff047b82 */ /* 0x000e620000000800 */
[----:B------:R-:W-:Y:S02]  /*a1e0*/  IMAD R22, R15, R14, R10 ;  /* 0x0000000e0f167224 */ /* 0x000fe400078e020a */
[----:B------:R-:W-:-:S04]  /*a1f0*/  IMAD.X R3, RZ, RZ, ~R0, P0 ;  /* 0x000000ffff037224 */ /* 0x000fc800000e0e00 */
[-C--:B--2---:R-:W-:Y:S01]  /*a200*/  IMAD R0, R3, R12.reuse, RZ ;  /* 0x0000000c03007224 */ /* 0x084fe200078e02ff */
[----:B------:R-:W2:Y:S01]  /*a210*/  LDC R6, c[0x0][0x608] ;  /* 0x00018200ff067b82 */ /* 0x000ea20000000800 */
[----:B0-----:R-:W-:-:S04]  /*a220*/  IMAD.WIDE.U32 R2, R5, R12, R18 ;  /* 0x0000000c05027225 */ /* 0x001fc800078e0012 */
[----:B------:R-:W-:Y:S01]  /*a230*/  IMAD R5, R5, R13, R0 ;  /* 0x0000000d05057224 */ /* 0x000fe200078e0200 */
[----:B------:R-:W-:Y:S02]  /*a240*/  I2FP.F32.U32 R0, R20 ;  /* 0x0000001400007245 */ /* 0x000fe40000201000 */
[----:B------:R-:W0:Y:S01]  /*a250*/  LDC R24, c[0x0][0x658] ;  /* 0x00019600ff187b82 */ /* 0x000e220000000800 */
[----:B------:R-:W-:Y:S01]  /*a260*/  IMAD.IADD R3, R3, 0x1, R5 ;  /* 0x0000000103037824 */ /* 0x000fe200078e0205 */
[----:B---3--:R-:W-:Y:S01]  /*a270*/  ISETP.NE.U32.AND P0, PT, R26, RZ, PT ;  /* 0x000000ff1a00720c */ /* 0x008fe20003f05070 */
[----:B------:R-:W-:Y:S01]  /*a280*/  FMUL R0, R0, UR4 ;  /* 0x0000000400007c20 */ /* 0x000fe20008400000 */
[----:B------:R-:W-:Y:S02]  /*a290*/  IMAD.MOV.U32 R5, RZ, RZ, -0x1 ;  /* 0xffffffffff057424 */ /* 0x000fe400078e00ff */
[----:B------:R-:W-:Y:S01]  /*a2a0*/  ISETP.NE.AND.EX P0, PT, R27, RZ, PT, P0 ;  /* 0x000000ff1b00720c */ /* 0x000fe20003f05300 */
[----:B------:R3:W4:Y:S01]  /*a2b0*/  F2I.U32.TRUNC.NTZ R12, R0 ;  /* 0x00000000000c7305 */ /* 0x000722000020f000 */
[----:B------:R-:W3:Y:S01]  /*a2c0*/  LDC R15, c[0x0][0x148] ;  /* 0x00005200ff0f7b82 */ /* 0x000ee20000000800 */
[----:B-1----:R-:W-:-:S02]  /*a2d0*/  SHF.R.U64 R10, R2, R4, R3 ;  /* 0x00000004020a7219 */ /* 0x002fc40000001203 */
[----:B------:R-:W-:-:S05]  /*a2e0*/  SHF.R.U32.HI R3, RZ, R4, R3 ;  /* 0x00000004ff037219 */ /* 0x000fca0000011603 */
[----:B------:R-:W1:Y:S01]  /*a2f0*/  LDC R14, c[0x0][0x600] ;  /* 0x00018000ff0e7b82 */ /* 0x000e620000000800 */
[-CC-:B--2---:R-:W-:Y:S02]  /*a300*/  SHF.R.U64 R8, R10, R6.reuse, R3.reuse ;  /* 0x000000060a087219 */ /* 0x184fe40000001203 */
[----:B------:R-:W-:-:S05]  /*a310*/  SHF.R.U32.HI R3, RZ, R6, R3 ;  /* 0x00000006ff037219 */ /* 0x000fca0000011603 */
[----:B------:R-:W2:Y:S01]  /*a320*/  LDC R21, c[0x0][0x648] ;  /* 0x00019200ff157b82 */ /* 0x000ea20000000800 */
[-CC-:B0-----:R-:W-:Y:S02]  /*a330*/  SHF.R.U64 R13, R8, R24.reuse, R3.reuse ;  /* 0x00000018080d7219 */ /* 0x181fe40000001203 */
[-C--:B------:R-:W-:Y:S02]  /*a340*/  SHF.L.U32 R5, R5, R24.reuse, RZ ;  /* 0x0000001805057219 */ /* 0x080fe400000006ff */
[-C--:B------:R-:W-:Y:S01]  /*a350*/  SHF.R.U32.HI R3, RZ, R24.reuse, R3 ;  /* 0x00000018ff037219 */ /* 0x080fe20000011603 */
[----:B------:R-:W-:Y:S01]  /*a360*/  IMAD.MOV.U32 R2, RZ, RZ, R13 ;  /* 0x000000ffff027224 */ /* 0x000fe200078e000d */
[----:B------:R-:W-:Y:S01]  /*a370*/  SHF.L.U32 R24, R7, R24, RZ ;  /* 0x0000001807187219 */ /* 0x000fe200000006ff */
[----:B------:R-:W0:Y:S01]  /*a380*/  LDC R25, c[0x0][0x638] ;  /* 0x00018e00ff197b82 */ /* 0x000e220000000800 */
[----:B------:R-:W-:-:S07]  /*a390*/  LOP3.LUT R19, RZ, R5, RZ, 0x33, !PT ;  /* 0x00000005ff137212 */ /* 0x000fce00078e33ff */
[----:B------:R-:W0:Y:S01]  /*a3a0*/  LDC R28, c[0x0][0x610] ;  /* 0x00018400ff1c7b82 */ /* 0x000e220000000800 */
[----:B----4-:R-:W-:Y:S05]  /*a3b0*/  @!P0 BRA `(.L_x_293) ;  /* 0x0000000000288947 */ /* 0x010fea0003800000 */
[----:B---3--:R-:W3:Y:S02]  /*a3c0*/  LDC R0, c[0x0][0x64c] ;  /* 0x00019300ff007b82 */ /* 0x008ee40000000800 */
[----:B---3--:R-:W-:-:S05]  /*a3d0*/  IADD3 R7, P0, R13, R0, RZ ;  /* 0x000000000d077210 */ /* 0x008fca0007f1e0ff */
        /* <DEDUP_REMOVED lines=8> */
.L_x_293:
[----:B------:R-:W4:Y:S01]  /*a460*/  LDC R4, c[0x0][0x65c] ;  /* 0x00019700ff047b82 */ /* 0x000f220000000800 */
[----:B--23--:R-:W-:Y:S01]  /*a470*/  SHF.R.U64 R0, R2, R21, R3 ;  /* 0x0000001502007219 */ /* 0x00cfe20000001203 */
[----:B-1----:R-:W-:Y:S01]  /*a480*/  VIADD R3, R14, 0xffffffff ;  /* 0xffffffff0e037836 */ /* 0x002fe20000000000 */
[----:B------:R-:W-:Y:S01]  /*a490*/  LOP3.LUT R19, R8, R19, RZ, 0xc0, !PT ;  /* 0x0000001308137212 */ /* 0x000fe200078ec0ff */
[----:B------:R-:W-:Y:S02]  /*a4a0*/  IMAD.MOV R12, RZ, RZ, -R12 ;  /* 0x000000ffff0c7224 */ /* 0x000fe400078e0a0c */
[----:B------:R-:W-:Y:S01]  /*a4b0*/  IMAD.MOV R2, RZ, RZ, -R0 ;  /* 0x000000ffff027224 */ /* 0x000fe200078e0a00 */
[----:B------:R-:W-:Y:S01]  /*a4c0*/  LOP3.LUT R3, R10, R3, RZ, 0xc0, !PT ;  /* 0x000000030a037212 */ /* 0x000fe200078ec0ff */
[----:B------:R-:W-:Y:S02]  /*a4d0*/  IMAD R19, R24, R0, R19 ;  /* 0x0000000018137224 */ /* 0x000fe400078e0213 */
[----:B0-----:R-:W-:-:S04]  /*a4e0*/  IMAD R0, R2, R25, R13 ;  /* 0x0000001902007224 */ /* 0x001fc800078e020d */
[----:B------:R-:W-:Y:S01]  /*a4f0*/  IMAD R2, R0, R14, R3 ;  /* 0x0000000e00027224 */ /* 0x000fe200078e0203 */
[----:B----4-:R-:W-:Y:S01]  /*a500*/  ISETP.NE.AND P0, PT, R4, 0x1, PT ;  /* 0x000000010400780c */ /* 0x010fe20003f05270 */
[----:B------:R-:W-:-:S05]  /*a510*/  IMAD.MOV.U32 R4, RZ, RZ, 0x1 ;  /* 0x00000001ff047424 */ /* 0x000fca00078e00ff */
[----:B------:R-:W-:-:S07]  /*a520*/  PRMT R0, R4, 0x7610, R0 ;  /* 0x0000761004007816 */ /* 0x000fce0000000000 */
[----:B------:R-:W-:-:S04]  /*a530*/  @P0 IMAD R22, R15, R12, R20 ;  /* 0x0000000c0f160224 */ /* 0x000fc800078e0214 */
[----:B------:R-:W-:-:S05]  /*a540*/  IMAD R19, R19, R28, R22 ;  /* 0x0000001c13137224 */ /* 0x000fca00078e0216 */
[----:B------:R-:W-:Y:S02]  /*a550*/  SEL R22, R2, R19, !P0 ;  /* 0x0000001302167207 */ /* 0x000fe40004000000 */
[----:B------:R-:W-:Y:S01]  /*a560*/  SEL R19, R19, R2, !P0 ;  /* 0x0000000213137207 */ /* 0x000fe20004000000 */
[----:B------:R-:W-:-:S07]  /*a570*/  IMAD.MOV.U32 R2, RZ, RZ, R11 ;  /* 0x000000ffff027224 */ /* 0x000fce00078e000b */
.L_x_291:
[----:B------:R-:W-:Y:S02]  /*a580*/  LOP3.LUT P0, RZ, R0, 0xff, RZ, 0xc0, !PT ;  /* 0x000000ff00ff7812 */ /* 0x000fe4000780c0ff */
[----:B------:R-:W-:-:S11]  /*a590*/  LOP3.LUT R175, R175, 0x1, RZ, 0x3c, !PT ;  /* 0x00000001afaf7812 */ /* 0x000fd600078e3cff */
[----:B------:R-:W-:Y:S05]  /*a5a0*/  @P0 BRA `(.L_x_294) ;  /* 0xffffff7000240947 */ /* 0x000fea000383ffff */
[----:B------:R-:W-:Y:S05]  /*a5b0*/  EXIT ;  /* 0x000000000000794d */ /* 0x000fea0003800000 */
.L_x_17:
[----:B------:R-:W-:-:S08]  /*a5c0*/  ISETP.NE.AND P0, PT, R5, RZ, PT ;  /* 0x000000ff0500720c */ /* 0x000fd00003f05270 */
[----:B0-2---:R-:W0:-:S00]  /*a5d0*/  USETMAXREG.DEALLOC.CTAPOOL 0x28 ;  /* 0x00000028000079c8 */ /* 0x005e0000080e0500 */
[----:B------:R-:W-:Y:S05]  /*a5e0*/  @P0 EXIT ;  /* 0x000000000000094d */ /* 0x000fea0003800000 */
[----:B0-----:R-:W-:Y:S01]  /*a5f0*/  LOP3.LUT P0, RZ, R8, 0xff, RZ, 0xc0, !PT ;  /* 0x000000ff08ff7812 */ /* 0x001fe2000780c0ff */
[----:B------:R-:W-:Y:S02]  /*a600*/  IMAD.MOV.U32 R0, RZ, RZ, 0x1 ;  /* 0x00000001ff007424 */ /* 0x000fe400078e00ff */
[----:B------:R-:W-:-:S10]  /*a610*/  IMAD.MOV.U32 R8, RZ, RZ, RZ ;  /* 0x000000ffff087224 */ /* 0x000fd400078e00ff */
[----:B------:R-:W-:Y:S05]  /*a620*/  @!P0 BRA `(.L_x_295) ;  /* 0x0000000c00388947 */ /* 0x000fea0003800000 */
[----:B------:R-:W0:Y:S01]  /*a630*/  S2UR UR8, SR_CgaCtaId ;  /* 0x00000000000879c3 */ /* 0x000e220000008800 */
[----:B------:R-:W-:Y:S01]  /*a640*/  LOP3.LUT P0, RZ, R4, 0x1f, RZ, 0xc0, !PT ;  /* 0x0000001f04ff7812 */ /* 0x000fe2000780c0ff */
[----:B------:R-:W-:Y:S01]  /*a650*/  ULDC UR5, c[0x0][0x658] ;  /* 0x0001960000057ab9 */ /* 0x000fe20000000800 */
[----:B------:R-:W-:Y:S01]  /*a660*/  UMOV UR6, 0xffffffff ;  /* 0xffffffff00067882 */ /* 0x000fe20000000000 */
[----:B------:R-:W-:Y:S01]  /*a670*/  BSSY B0, `(.L_x_295) ;  /* 0x00000c9000007945 */ /* 0x000fe20003800000 */
[----:B------:R-:W-:Y:S01]  /*a680*/  USHF.L.U32 UR6, UR6, UR5, URZ ;  /* 0x0000000506067299 */ /* 0x000fe2000800063f */
[C---:B------:R-:W-:Y:S01]  /*a690*/  ISETP.NE.AND P2, PT, R3.reuse, RZ, PT ;  /* 0x000000ff0300720c */ /* 0x040fe20003f45270 */
[----:B------:R-:W-:Y:S01]  /*a6a0*/  IMAD.MOV.U32 R9, RZ, RZ, 0x1 ;  /* 0x00000001ff097424 */ /* 0x000fe200078e00ff */
[----:B------:R-:W-:Y:S01]  /*a6b0*/  ISETP.NE.OR P0, PT, R3, RZ, !P0 ;  /* 0x000000ff0300720c */ /* 0x000fe20004705670 */
[----:B------:R-:W-:Y:S01]  /*a6c0*/  IMAD.MOV.U32 R0, RZ, RZ, 0x1 ;  /* 0x00000001ff007424 */ /* 0x000fe200078e00ff */
[----:B------:R-:W-:Y:S01]  /*a6d0*/  LOP3.LUT R6, R16, 0x2, RZ, 0xfc, !PT ;  /* 0x0000000210067812 */ /* 0x000fe200078efcff */
[----:B------:R-:W-:Y:S01]  /*a6e0*/  IMAD.MOV.U32 R8, RZ, RZ, RZ ;  /* 0x000000ffff087224 */ /* 0x000fe200078e00ff */
[----:B------:R-:W-:Y:S01]  /*a6f0*/  ULDC UR4, c[0x0][0x600] ;  /* 0x0001800000047ab9 */ /* 0x000fe20000000800 */
[----:B------:R-:W-:Y:S01]  /*a700*/  UMOV UR7, 0x1 ;  /* 0x0000000100077882 */ /* 0x000fe20000000000 */
[----:B------:R-:W-:-:S02]  /*a710*/  UIADD3 UR22, UR40, 0x1, URZ ;  /* 0x0000000128167890 */ /* 0x000fc4000fffe03f */
[----:B------:R-:W-:Y:S02]  /*a720*/  UIADD3 UR15, UR4, -0x1, URZ ;  /* 0xffffffff040f7890 */ /* 0x000fe4000fffe03f */
[----:B------:R-:W-:Y:S02]  /*a730*/  USHF.L.U32 UR17, UR7, UR5, URZ ;  /* 0x0000000507117299 */ /* 0x000fe4000800063f */
[----:B------:R-:W-:Y:S01]  /*a740*/  ULOP3.LUT UR16, URZ, UR6, URZ, 0x33, !UPT ;  /* 0x000000063f107292 */ /* 0x000fe2000f8e333f */
[----:B------:R-:W-:Y:S01]  /*a750*/  ULDC.64 UR20, c[0x0][0x198] ;  /* 0x0000660000147ab9 */ /* 0x000fe20000000a00 */
[----:B0-----:R-:W-:-:S10]  /*a760*/  IMAD.U32 R7, RZ, RZ, UR8 ;  /* 0x00000008ff077e24 */ /* 0x001fd4000f8e00ff */
.L_x_307:
[----:B------:R-:W-:-:S03]  /*a770*/  UMOV UR4, 0xffffffff ;  /* 0xffffffff00047882 */ /* 0x000fc60000000000 */
[----:B------:R-:W-:Y:S05]  /*a780*/  BRA.DIV UR4, `(.L_x_296) ;  /* 0x0000001204187947 */ /* 0x000fea000b800000 */
[----:B------:R-:W-:-:S13]  /*a790*/  ELECT P6, URZ, PT ;  /* 0x00000000003f782f */ /* 0x000fda00038c0000 */
.L_x_321:
[----:B------:R-:W0:Y:S01]  /*a7a0*/  LDC R3, c[0x0][0x28c] ;  /* 0x0000a300ff037b82 */ /* 0x000e220000000800 */
[----:B------:R-:W-:Y:S01]  /*a7b0*/  BSSY B1, `(.L_x_297) ;  /* 0x000003c000017945 */ /* 0x000fe20003800000 */
[----:B0-----:R-:W-:-:S13]  /*a7c0*/  ISETP.LT.OR P6, PT, R3, 0x1, !P6 ;  /* 0x000000010300780c */ /* 0x001fda00077c1670 */
[----:B------:R-:W-:Y:S05]  /*a7d0*/  @P6 BRA `(.L_x_298) ;  /* 0x0000000000e46947 */ /* 0x000fea0003800000 */
[----:B------:R-:W-:Y:S02]  /*a7e0*/  IMAD R7, R19, 0x2, R7 ;  /* 0x0000000213077824 */ /* 0x000fe400078e0207 */
[----:B------:R-:W-:Y:S02]  /*a7f0*/  IMAD.SHL.U32 R22, R22, 0x100, RZ ;  /* 0x0000010016167824 */ /* 0x000fe400078e00ff */
[----:B------:R-:W-:Y:S02]  /*a800*/  IMAD.MOV.U32 R14, RZ, RZ, RZ ;  /* 0x000000ffff0e7224 */ /* 0x000fe400078e00ff */
[----:B------:R-:W-:Y:S02]  /*a810*/  IMAD.U32 R15, RZ, RZ, UR22 ;  /* 0x00000016ff0f7e24 */ /* 0x000fe4000f8e00ff */
[----:B------:R-:W-:Y:S02]  /*a820*/  IMAD.MOV.U32 R3, RZ, RZ, R0 ;  /* 0x000000ffff037224 */ /* 0x000fe400078e0000 */
[----:B------:R-:W-:-:S02]  /*a830*/  IMAD.MOV.U32 R4, RZ, RZ, R8 ;  /* 0x000000ffff047224 */ /* 0x000fc400078e0008 */
[----:B------:R-:W-:-:S07]  /*a840*/  IMAD.SHL.U32 R11, R7, 0x20, RZ ;  /* 0x00000020070b7824 */ /* 0x000fce00078e00ff */
.L_x_302:
[----:B------:R-:W0:Y:S01]  /*a850*/  S2UR UR4, SR_CgaCtaId ;  /* 0x00000000000479c3 */ /* 0x000e220000008800 */
[----:B------:R-:W-:Y:S02]  /*a860*/  MOV R10, 0x400 ;  /* 0x00000400000a7802 */ /* 0x000fe40000000f00 */
[----:B------:R-:W-:Y:S01]  /*a870*/  SHF.L.U32 R5, R3, 0x1f, RZ ;  /* 0x0000001f03057819 */ /* 0x000fe200000006ff */
[----:B0-----:R-:W-:-:S05]  /*a880*/  IMAD.U32 R7, RZ, RZ, UR4 ;  /* 0x00000004ff077e24 */ /* 0x001fca000f8e00ff */
[----:B------:R-:W-:Y:S02]  /*a890*/  LEA R13, R7, R10, 0x18 ;  /* 0x0000000a070d7211 */ /* 0x000fe400078ec0ff */
[----:B------:R-:W0:Y:S03]  /*a8a0*/  @!P2 LDC R10, c[0x0][0x500] ;  /* 0x00014000ff0aab82 */ /* 0x000e260000000800 */
[----:B------:R-:W-:-:S04]  /*a8b0*/  IMAD R12, R4, 0x8, R13 ;  /* 0x00000008040c7824 */ /* 0x000fc800078e020d */
[----:B------:R-:W1:Y:S02]  /*a8c0*/  SYNCS.PHASECHK.TRANS64.TRYWAIT P1, [R12+URZ+0x28], R5 ;  /* 0x000028050c0075a7 */ /* 0x000e64000802017f */
[----:B-1----:R-:W-:Y:S05]  /*a8d0*/  @!P1 BRA `(.L_x_299) ;  /* 0x0000000c00e49947 */ /* 0x002fea0003800000 */
.L_x_322:
[----:B-1----:R-:W-:Y:S01]  /*a8e0*/  PRMT R5, R6, 0x9910, RZ ;  /* 0x0000991006057816 */ /* 0x002fe200000000ff */
[----:B0-----:R0:W-:Y:S03]  /*a8f0*/  @!P2 SYNCS.ARRIVE.TRANS64 RZ, [R12+URZ], R10 ;  /* 0x0000000a0cffa9a7 */ /* 0x0011e6000800003f */
[----:B------:R-:W-:-:S13]  /*a900*/  ISETP.NE.AND P1, PT, R5, 0x2, PT ;  /* 0x000000020500780c */ /* 0x000fda0003f25270 */
[----:B0-----:R-:W-:Y:S05]  /*a910*/  @P1 BRA `(.L_x_300) ;  /* 0x0000000000041947 */ /* 0x001fea0003800000 */
[----:B------:R-:W-:Y:S01]  /*a920*/  BPT.TRAP 0x1 ;  /* 0x000000040000795c */ /* 0x000fe20000300000 */
.L_x_300:
[----:B------:R-:W-:Y:S05]  /*a930*/  @P0 BRA `(.L_x_301) ;  /* 0x0000000000040947 */ /* 0x000fea0003800000 */
[----:B------:R-:W-:Y:S01]  /*a940*/  BPT.TRAP 0x1 ;  /* 0x000000040000795c */ /* 0x000fe20000300000 */
.L_x_301:
[----:B------:R-:W-:Y:S01]  /*a950*/  IMAD R5, R4, 0x2, R7 ;  /* 0x0000000204057824 */ /* 0x000fe200078e0207 */
[----:B------:R-:W-:Y:S01]  /*a960*/  R2UR UR9, R12 ;  /* 0x000000000c0972ca */ /* 0x000fe200000e0000 */
[----:B------:R-:W-:Y:S01]  /*a970*/  VIADD R15, R15, 0xffffffff ;  /* 0xffffffff0f0f7836 */ /* 0x000fe20000000000 */
[----:B------:R-:W-:Y:S01]  /*a980*/  UIADD3 UR4, UP0, UR20, 0xf0, URZ ;  /* 0x000000f014047890 */ /* 0x000fe2000ff1e03f */
[----:B------:R-:W-:Y:S01]  /*a990*/  IMAD.SHL.U32 R5, R5, 0x800, RZ ;  /* 0x0000080005057824 */ /* 0x000fe200078e00ff */
[----:B------:R-:W-:Y:S01]  /*a9a0*/  R2UR UR11, R11 ;  /* 0x000000000b0b72ca */ /* 0x000fe200000e0000 */
[----:B------:R-:W-:Y:S01]  /*a9b0*/  UIADD3 UR24, UP1, UR20, 0x1f0, URZ ;  /* 0x000001f014187890 */ /* 0x000fe2000ff3e03f */
[----:B------:R-:W-:Y:S01]  /*a9c0*/  R2UR UR10, R14 ;  /* 0x000000000e0a72ca */ /* 0x000fe200000e0000 */
[--C-:B------:R-:W-:Y:S01]  /*a9d0*/  IMAD R5, R5, 0x2, R13.reuse ;  /* 0x0000000205057824 */ /* 0x100fe200078e020d */
[----:B------:R-:W-:Y:S01]  /*a9e0*/  R2UR UR12, R2 ;  /* 0x00000000020c72ca */ /* 0x000fe200000e0000 */
[----:B------:R-:W-:Y:S01]  /*a9f0*/  IMAD R13, R4, 0x8000, R13 ;  /* 0x00008000040d7824 */ /* 0x000fe200078e020d */
[----:B------:R-:W-:Y:S01]  /*aa00*/  R2UR UR18, R22 ;  /* 0x00000000161272ca */ /* 0x000fe200000e0000 */
[----:B------:R-:W-:Y:S01]  /*aa10*/  VIADD R4, R4, 0x1 ;  /* 0x0000000104047836 */ /* 0x000fe20000000000 */
[----:B------:R-:W-:Y:S01]  /*aa20*/  R2UR UR5, R5 ;  /* 0x00000000050572ca */ /* 0x000fe200000e0000 */
[----:B------:R-:W-:Y:S01]  /*aa30*/  UIADD3.X UR25, URZ, UR21, URZ, UP1, !UPT ;  /* 0x000000153f197290 */ /* 0x000fe20008ffe43f */
[----:B------:R-:W-:Y:S01]  /*aa40*/  R2UR UR8, R13 ;  /* 0x000000000d0872ca */ /* 0x000fe200000e0000 */
[----:B------:R-:W-:Y:S01]  /*aa50*/  UMOV UR19, 0x30000 ;  /* 0x0003000000137882 */ /* 0x000fe20000000000 */
[----:B------:R-:W-:Y:S01]  /*aa60*/  ISETP.GT.AND P3, PT, R15, 0x1, PT ;  /* 0x000000010f00780c */ /* 0x000fe20003f64270 */
[----:B------:R-:W-:Y:S01]  /*aa70*/  UMOV UR6, 0x0 ;  /* 0x0000000000067882 */ /* 0x000fe20000000000 */
[----:B------:R-:W-:Y:S01]  /*aa80*/  UMOV UR7, 0x10000000 ;  /* 0x1000000000077882 */ /* 0x000fe20000000000 */
[----:B------:R-:W-:Y:S01]  /*aa90*/  ISETP.NE.AND P1, PT, R4, 0x5, PT ;  /* 0x000000050400780c */ /* 0x000fe20003f25270 */
[----:B------:R-:W-:-:S03]  /*aaa0*/  VIADD R14, R14, 0x40 ;  /* 0x000000400e0e7836 */ /* 0x000fc60000000000 */
[----:B------:R-:W-:Y:S02]  /*aab0*/  SEL R10, RZ, 0x1, P1 ;  /* 0x00000001ff0a7807 */ /* 0x000fe40000800000 */
[----:B------:R-:W-:Y:S01]  /*aac0*/  UIADD3 UR13, UR5, 0x180, URZ ;  /* 0x00000180050d7890 */ /* 0x000fe2000fffe03f */
[----:B------:R-:W-:Y:S01]  /*aad0*/  SEL R4, R4, RZ, P1 ;  /* 0x000000ff04047207 */ /* 0x000fe20000800000 */
[----:B------:R-:W-:Y:S01]  /*aae0*/  UIADD3.X UR5, URZ, UR21, URZ, UP0, !UPT ;  /* 0x000000153f057290 */ /* 0x000fe200087fe43f */
[----:B------:R-:W-:Y:S01]  /*aaf0*/  LOP3.LUT R3, R3, R10, RZ, 0x3c, !PT ;  /* 0x0000000a03037212 */ /* 0x000fe200078e3cff */
[----:B------:R-:W-:-:S03]  /*ab00*/  UIADD3 UR14, UR8, 0xa180, URZ ;  /* 0x0000a180080e7890 */ /* 0x000fc6000fffe03f */
[----:B------:R-:W-:-:S04]  /*ab10*/  UMOV UR8, UR13 ;  /* 0x0000000d00087c82 */ /* 0x000fc80008000000 */
[----:B------:R0:W-:Y:S02]  /*ab20*/  UTMALDG.3D.MULTICAST [UR8], [UR4], UR19, desc[UR6] ;  /* 0x00000608040073b4 */ /* 0x0001e40008011813 */
[----:B0-----:R-:W-:Y:S01]  /*ab30*/  UMOV UR8, UR14 ;  /* 0x0000000e00087c82 */ /* 0x001fe20008000000 */
[----:B------:R-:W-:Y:S02]  /*ab40*/  UMOV UR11, UR18 ;  /* 0x00000012000b7c82 */ /* 0x000fe40008000000 */
[----:B------:R0:W-:Y:S02]  /*ab50*/  UTMALDG.3D [UR8], [UR24], desc[UR6] ;  /* 0x00000608180075b4 */ /* 0x0001e40008011000 */
[----:B0-----:R-:W-:Y:S05]  /*ab60*/  @P3 BRA `(.L_x_302) ;  /* 0xfffffffc00383947 */ /* 0x001fea000383ffff */
.L_x_298:
[----:B------:R-:W-:Y:S05]  /*ab70*/  BSYNC B1 ;  /* 0x0000000000017941 */ /* 0x000fea0003800000 */
.L_x_297:
[----:B------:R-:W2:Y:S01]  /*ab80*/  LDL.64 R12, [R1] ;  /* 0x00000000010c7983 */ /* 0x000ea20000100a00 */
[----:B------:R-:W-:Y:S01]  /*ab90*/  LOP3.LUT P4, RZ, R9, 0xff, RZ, 0xc0, !PT ;  /* 0x000000ff09ff7812 */ /* 0x000fe2000788c0ff */
[----:B------:R-:W-:Y:S01]  /*aba0*/  VIADD R8, R8, UR40 ;  /* 0x0000002808087c36 */ /* 0x000fe20008000000 */
[----:B------:R-:W-:Y:S01]  /*abb0*/  ULDC.64 UR4, c[0x0][0x650] ;  /* 0x0001940000047ab9 */ /* 0x000fe20000000a00 */
[----:B------:R-:W-:Y:S01]  /*abc0*/  IMAD.U32 R5, RZ, RZ, UR40 ;  /* 0x00000028ff057e24 */ /* 0x000fe2000f8e00ff */
[----:B------:R-:W-:Y:S01]  /*abd0*/  UISETP.GE.U32.AND UP0, UPT, UR40, 0x5, UPT ;  /* 0x000000052800788c */ /* 0x000fe2000bf06070 */
[----:B------:R-:W-:Y:S01]  /*abe0*/  BSSY B1, `(.L_x_303) ;  /* 0x000006f000017945 */ /* 0x000fe20003800000 */
[----:B------:R-:W-:Y:S01]  /*abf0*/  ISETP.GT.U32.AND P1, PT, R8, 0x4, PT ;  /* 0x000000040800780c */ /* 0x000fe20003f24070 */
[----:B------:R-:W-:Y:S01]  /*ac00*/  IMAD.MOV.U32 R19, RZ, RZ, -0x1 ;  /* 0xffffffffff137424 */ /* 0x000fe200078e00ff */
[----:B------:R-:W-:Y:S01]  /*ac10*/  PRMT R9, RZ, 0x7610, R9 ;  /* 0x00007610ff097816 */ /* 0x000fe20000000009 */
[----:B------:R-:W-:Y:S01]  /*ac20*/  IMAD.MOV.U32 R22, RZ, RZ, -0x1 ;  /* 0xffffffffff167424 */ /* 0x000fe200078e00ff */
[----:B------:R-:W-:-:S02]  /*ac30*/  ISETP.LT.U32.AND P1, PT, R5, 0x5, P1 ;  /* 0x000000050500780c */ /* 0x000fc40000f21070 */
[----:B------:R-:W-:Y:S01]  /*ac40*/  PLOP3.LUT P3, PT, PT, PT, UP0, 0x80, 0x0 ;  /* 0x000000000000781c */ /* 0x000fe20003f6f008 */
[----:B------:R-:W0:Y:S01]  /*ac50*/  @P4 S2R R7, SR_CgaCtaId ;  /* 0x0000000000074919 */ /* 0x000e220000008800 */
[----:B------:R-:W-:-:S04]  /*ac60*/  @P4 MOV R2, 0x400 ;  /* 0x0000040000024802 */ /* 0x000fc80000000f00 */
[----:B0-----:R-:W-:Y:S01]  /*ac70*/  @P4 LEA R4, R7, R2, 0x18 ;  /* 0x0000000207044211 */ /* 0x001fe200078ec0ff */
[----:B------:R-:W-:-:S03]  /*ac80*/  IMAD.WIDE.U32 R2, R8, -0x33333333, RZ ;  /* 0xcccccccd08027825 */ /* 0x000fc600078e00ff */
[----:B------:R0:W-:Y:S01]  /*ac90*/  @P4 SYNCS.ARRIVE.TRANS64.A1T0 RZ, [R4+URZ+0x88], RZ ;  /* 0x000088ff04ff49a7 */ /* 0x0001e2000810003f */
[----:B------:R-:W-:Y:S01]  /*aca0*/  IMAD.MOV.U32 R2, RZ, RZ, -0x1 ;  /* 0xffffffffff027424 */ /* 0x000fe200078e00ff */
[----:B------:R-:W-:Y:S02]  /*acb0*/  SHF.R.U32.HI R5, RZ, 0x2, R3 ;  /* 0x00000002ff057819 */ /* 0x000fe40000011603 */
[----:B------:R-:W-:-:S03]  /*acc0*/  SEL R3, RZ, 0x1, !P1 ;  /* 0x00000001ff037807 */ /* 0x000fc60004800000 */
[----:B------:R-:W-:Y:S01]  /*acd0*/  IMAD R8, R5, -0x5, R8 ;  /* 0xfffffffb05087824 */ /* 0x000fe200078e0208 */
[----:B------:R-:W-:Y:S02]  /*ace0*/  LOP3.LUT R0, R0, R3, RZ, 0x3c, !PT ;  /* 0x0000000300007212 */ /* 0x000fe400078e3cff */
[----:B------:R-:W-:Y:S02]  /*acf0*/  PRMT R3, RZ, 0x7610, R3 ;  /* 0x00007610ff037816 */ /* 0x000fe40000000003 */
[----:B------:R-:W-:Y:S02]  /*ad00*/  @P3 LOP3.LUT R0, R0, 0x1, R5, 0x78, !PT ;  /* 0x0000000100003812 */ /* 0x000fe400078e7805 */
[----:B--2---:R-:W-:-:S04]  /*ad10*/  IADD3 R18, P4, R18, R12, RZ ;  /* 0x0000000c12127210 */ /* 0x004fc80007f9e0ff */
[----:B------:R-:W-:Y:S01]  /*ad20*/  ISETP.GE.U32.AND P1, PT, R18, UR4, PT ;  /* 0x0000000412007c0c */ /* 0x000fe2000bf26070 */
[----:B------:R-:W-:-:S05]  /*ad30*/  IMAD.X R17, R17, 0x1, R23, P4 ;  /* 0x0000000111117824 */ /* 0x000fca00020e0617 */
[----:B------:R-:W-:-:S13]  /*ad40*/  ISETP.GE.U32.AND.EX P1, PT, R17, UR5, PT, P1 ;  /* 0x0000000511007c0c */ /* 0x000fda000bf26110 */
[----:B0-----:R-:W-:Y:S05]  /*ad50*/  @P1 BRA `(.L_x_304) ;  /* 0x00000004005c1947 */ /* 0x001fea0003800000 */
[----:B------:R-:W0:Y:S01]  /*ad60*/  S2R R12, SR_CTAID.X ;  /* 0x00000000000c7919 */ /* 0x000e220000002500 */
[----:B------:R-:W-:Y:S01]  /*ad70*/  ULDC.64 UR4, c[0x0][0x628] ;  /* 0x00018a0000047ab9 */ /* 0x000fe20000000a00 */
[----:B------:R-:W1:Y:S01]  /*ad80*/  LDC R13, c[0x0][0x144] ;  /* 0x00005100ff0d7b82 */ /* 0x000e620000000800 */
[----:B------:R-:W-:Y:S01]  /*ad90*/  ISETP.NE.U32.AND P1, PT, RZ, UR4, PT ;  /* 0x00000004ff007c0c */ /* 0x000fe2000bf25070 */
[----:B------:R-:W2:Y:S01]  /*ada0*/  S2R R10, SR_CTAID.Y ;  /* 0x00000000000a7919 */ /* 0x000ea20000002600 */
[----:B------:R-:W-:Y:S01]  /*adb0*/  ULDC UR7, c[0x0][0x630] ;  /* 0x00018c0000077ab9 */ /* 0x000fe20000000800 */
[----:B------:R-:W-:Y:S01]  /*adc0*/  ULDC UR8, c[0x0][0x150] ;  /* 0x0000540000087ab9 */ /* 0x000fe20000000800 */
[----:B------:R-:W-:Y:S01]  /*add0*/  ISETP.NE.AND.EX P1, PT, RZ, UR5, PT, P1 ;  /* 0x00000005ff007c0c */ /* 0x000fe2000bf25310 */
[----:B------:R-:W-:Y:S02]  /*ade0*/  IMAD.MOV.U32 R2, RZ, RZ, R18 ;  /* 0x000000ffff027224 */ /* 0x000fe400078e0012 */
[----:B------:R-:W-:Y:S01]  /*adf0*/  IMAD.MOV.U32 R3, RZ, RZ, R17 ;  /* 0x000000ffff037224 */ /* 0x000fe200078e0011 */
[----:B0-----:R-:W-:-:S09]  /*ae00*/  I2FP.F32.U32 R14, R12 ;  /* 0x0000000c000e7245 */ /* 0x001fd20000201000 */
[----:B------:R-:W-:Y:S05]  /*ae10*/  @!P1 BRA `(.L_x_305) ;  /* 0x0000000000289947 */ /* 0x000fea0003800000 */
[----:B------:R-:W-:Y:S02]  /*ae20*/  ULDC UR6, c[0x0][0x634] ;  /* 0x00018d0000067ab9 */ /* 0x000fe40000000800 */
[----:B------:R-:W-:-:S05]  /*ae30*/  IADD3 R3, P1, R18, UR6, RZ ;  /* 0x0000000612037c10 */ /* 0x000fca000ff3e0ff */
[----:B------:R-:W-:-:S04]  /*ae40*/  IMAD.X R11, RZ, RZ, R17, P1 ;  /* 0x000000ffff0b7224 */ /* 0x000fc800008e0611 */
[----:B------:R-:W-:-:S04]  /*ae50*/  IMAD.WIDE.U32 R4, R11, UR4, RZ ;  /* 0x000000040b047c25 */ /* 0x000fc8000f8e00ff */
[----:B------:R-:W-:-:S04]  /*ae60*/  IMAD.WIDE.U32 R4, P1, R3, UR5, R4 ;  /* 0x0000000503047c25 */ /* 0x000fc8000f820004 */
[----:B------:R-:W-:-:S04]  /*ae70*/  IMAD.WIDE.U32 R2, R3, UR4, RZ ;  /* 0x0000000403027c25 */ /* 0x000fc8000f8e00ff */
[----:B------:R-:W-:Y:S01]  /*ae80*/  IMAD.MOV.U32 R2, RZ, RZ, R5 ;  /* 0x000000ffff027224 */ /* 0x000fe200078e0005 */
[----:B------:R-:W-:Y:S01]  /*ae90*/  IADD3 RZ, P3, R3, R4, RZ ;  /* 0x0000000403ff7210 */ /* 0x000fe20007f7e0ff */
[----:B------:R-:W-:-:S04]  /*aea0*/  IMAD.X R3, RZ, RZ, RZ, P1 ;  /* 0x000000ffff037224 */ /* 0x000fc800008e06ff */
[----:B------:R-:W-:-:S08]  /*aeb0*/  IMAD.WIDE.U32.X R2, R11, UR5, R2, P3 ;  /* 0x000000050b027c25 */ /* 0x000fd000098e0402 */
.L_x_305:
[----:B------:R-:W-:Y:S01]  /*aec0*/  FMUL R14, R14, UR8 ;  /* 0x000000080e0e7c20 */ /* 0x000fe20008400000 */
[--C-:B------:R-:W-:Y:S01]  /*aed0*/  SHF.R.U64 R11, R2, UR7, R3.reuse ;  /* 0x00000007020b7c19 */ /* 0x100fe20008001203 */
[----:B------:R-:W-:Y:S01]  /*aee0*/  ULDC.64 UR4, c[0x0][0x620] ;  /* 0x0001880000047ab9 */ /* 0x000fe20000000a00 */
[----:B------:R-:W-:Y:S01]  /*aef0*/  SHF.R.U32.HI R2, RZ, UR7, R3 ;  /* 0x00000007ff027c19 */ /* 0x000fe20008011603 */
[----:B------:R-:W-:Y:S01]  /*af00*/  IMAD.MOV.U32 R3, RZ, RZ, R17 ;  /* 0x000000ffff037224 */ /* 0x000fe200078e0011 */
[----:B------:R-:W-:Y:S01]  /*af10*/  IADD3 R15, P1, RZ, -R11, RZ ;  /* 0x8000000bff0f7210 */ /* 0x000fe20007f3e0ff */
[----:B------:R-:W0:Y:S01]  /*af20*/  F2I.U32.TRUNC.NTZ R14, R14 ;  /* 0x0000000e000e7305 */ /* 0x000e22000020f000 */
[----:B------:R-:W-:-:S03]  /*af30*/  ULDC.64 UR6, c[0x0][0x640] ;  /* 0x0001900000067ab9 */ /* 0x000fc60000000a00 */
[----:B------:R-:W-:Y:S01]  /*af40*/  IMAD.X R2, RZ, RZ, ~R2, P1 ;  /* 0x000000ffff027224 */ /* 0x000fe200008e0e02 */
[----:B------:R-:W-:-:S03]  /*af50*/  ISETP.NE.U32.AND P1, PT, RZ, UR6, PT ;  /* 0x00000006ff007c0c */ /* 0x000fc6000bf25070 */
[----:B------:R-:W-:Y:S01]  /*af60*/  IMAD R2, R2, UR4, RZ ;  /* 0x0000000402027c24 */ /* 0x000fe2000f8e02ff */
[----:B------:R-:W-:-:S03]  /*af70*/  ISETP.NE.AND.EX P1, PT, RZ, UR7, PT, P1 ;  /* 0x00000007ff007c0c */ /* 0x000fc6000bf25310 */
[C---:B------:R-:W-:Y:S01]  /*af80*/  IMAD R5, R15.reuse, UR5, R2 ;  /* 0x000000050f057c24 */ /* 0x040fe2000f8e0202 */
[----:B------:R-:W-:Y:S01]  /*af90*/  ULDC UR5, c[0x0][0x154] ;  /* 0x0000550000057ab9 */ /* 0x000fe20000000800 */
[----:B------:R-:W-:Y:S02]  /*afa0*/  IMAD.MOV.U32 R2, RZ, RZ, R18 ;  /* 0x000000ffff027224 */ /* 0x000fe400078e0012 */
[----:B0-----:R-:W-:Y:S02]  /*afb0*/  IMAD.MOV R4, RZ, RZ, -R14 ;  /* 0x000000ffff047224 */ /* 0x001fe400078e0a0e */
[----:B------:R-:W-:Y:S01]  /*afc0*/  IMAD.WIDE.U32 R2, R15, UR4, R2 ;  /* 0x000000040f027c25 */ /* 0x000fe2000f8e0002 */
[----:B------:R-:W-:-:S03]  /*afd0*/  ULDC UR4, c[0x0][0x618] ;  /* 0x0001860000047ab9 */ /* 0x000fc60000000800 */
[----:B-1----:R-:W-:Y:S01]  /*afe0*/  IMAD R12, R13, R4, R12 ;  /* 0x000000040d0c7224 */ /* 0x002fe200078e020c */
[----:B--2---:R-:W-:Y:S01]  /*aff0*/  I2FP.F32.U32 R4, R10 ;  /* 0x0000000a00047245 */ /* 0x004fe20000201000 */
[----:B------:R-:W0:Y:S01]  /*b000*/  LDC R13, c[0x0][0x148] ;  /* 0x00005200ff0d7b82 */ /* 0x000e220000000800 */
[----:B------:R-:W-:-:S03]  /*b010*/  IMAD.IADD R3, R3, 0x1, R5 ;  /* 0x0000000103037824 */ /* 0x000fc600078e0205 */
[----:B------:R-:W-:Y:S02]  /*b020*/  FMUL R4, R4, UR5 ;  /* 0x0000000504047c20 */ /* 0x000fe40008400000 */
[--C-:B------:R-:W-:Y:S02]  /*b030*/  SHF.R.U64 R14, R2, UR4, R3.reuse ;  /* 0x00000004020e7c19 */ /* 0x100fe40008001203 */
[----:B------:R-:W-:Y:S01]  /*b040*/  SHF.R.U32.HI R3, RZ, UR4, R3 ;  /* 0x00000004ff037c19 */ /* 0x000fe20008011603 */
[----:B------:R1:W2:Y:S01]  /*b050*/  F2I.U32.TRUNC.NTZ R20, R4 ;  /* 0x0000000400147305 */ /* 0x0002a2000020f000 */
[----:B------:R-:W-:Y:S02]  /*b060*/  ULDC UR4, c[0x0][0x608] ;  /* 0x0001820000047ab9 */ /* 0x000fe40000000800 */
[--C-:B------:R-:W-:Y:S02]  /*b070*/  SHF.R.U64 R19, R14, UR4, R3.reuse ;  /* 0x000000040e137c19 */ /* 0x100fe40008001203 */
[----:B------:R-:W-:Y:S01]  /*b080*/  SHF.R.U32.HI R2, RZ, UR4, R3 ;  /* 0x00000004ff027c19 */ /* 0x000fe20008011603 */
[----:B------:R-:W-:-:S03]  /*b090*/  ULDC UR4, c[0x0][0x658] ;  /* 0x0001960000047ab9 */ /* 0x000fc60000000800 */
[--C-:B------:R-:W-:Y:S02]  /*b0a0*/  SHF.R.U64 R15, R19, UR4, R2.reuse ;  /* 0x00000004130f7c19 */ /* 0x100fe40008001202 */
[----:B------:R-:W-:-:S03]  /*b0b0*/  SHF.R.U32.HI R21, RZ, UR4, R2 ;  /* 0x00000004ff157c19 */ /* 0x000fc60008011602 */
[----:B------:R-:W-:Y:S02]  /*b0c0*/  IMAD.MOV.U32 R2, RZ, RZ, R15 ;  /* 0x000000ffff027224 */ /* 0x000fe400078e000f */
[----:B------:R-:W-:Y:S01]  /*b0d0*/  IMAD.MOV.U32 R3, RZ, RZ, R21 ;  /* 0x000000ffff037224 */ /* 0x000fe200078e0015 */
[----:B-12---:R-:W-:Y:S06]  /*b0e0*/  @!P1 BRA `(.L_x_306) ;  /* 0x0000000000289947 */ /* 0x006fec0003800000 */
        /* <DEDUP_REMOVED lines=10> */
.L_x_306:
[----:B------:R-:W1:Y:S01]  /*b190*/  LDC R4, c[0x0][0x65c] ;  /* 0x00019700ff047b82 */ /* 0x000e620000000800 */
[----:B------:R-:W-:Y:S01]  /*b1a0*/  ULDC UR4, c[0x0][0x648] ;  /* 0x0001920000047ab9 */ /* 0x000fe20000000800 */
[----:B------:R-:W-:Y:S01]  /*b1b0*/  LOP3.LUT R19, R19, UR16, RZ, 0xc0, !PT ;  /* 0x0000001013137c12 */ /* 0x000fe2000f8ec0ff */
[----:B------:R-:W-:Y:S01]  /*b1c0*/  IMAD.MOV R20, RZ, RZ, -R20 ;  /* 0x000000ffff147224 */ /* 0x000fe200078e0a14 */
[----:B------:R-:W-:Y:S01]  /*b1d0*/  SHF.R.U64 R2, R2, UR4, R3 ;  /* 0x0000000402027c19 */ /* 0x000fe20008001203 */
[----:B------:R-:W-:Y:S01]  /*b1e0*/  ULDC UR4, c[0x0][0x638] ;  /* 0x00018e0000047ab9 */ /* 0x000fe20000000800 */
[----:B------:R-:W-:Y:S01]  /*b1f0*/  LOP3.LUT R14, R14, UR15, RZ, 0xc0, !PT ;  /* 0x0000000f0e0e7c12 */ /* 0x000fe2000f8ec0ff */
[----:B------:R-:W-:Y:S01]  /*b200*/  ULDC UR5, c[0x0][0x610] ;  /* 0x0001840000057ab9 */ /* 0x000fe20000000800 */
[----:B------:R-:W-:Y:S02]  /*b210*/  IMAD.MOV.U32 R3, RZ, RZ, 0x1 ;  /* 0x00000001ff037424 */ /* 0x000fe400078e00ff */
[----:B------:R-:W-:Y:S01]  /*b220*/  IMAD R19, R2, UR17, R19 ;  /* 0x0000001102137c24 */ /* 0x000fe2000f8e0213 */
[----:B-1----:R-:W-:Y:S01]  /*b230*/  ISETP.NE.AND P1, PT, R4, 0x1, PT ;  /* 0x000000010400780c */ /* 0x002fe20003f25270 */
[----:B------:R-:W-:-:S02]  /*b240*/  IMAD.MOV R4, RZ, RZ, -R2 ;  /* 0x000000ffff047224 */ /* 0x000fc400078e0a02 */
[----:B------:R-:W-:Y:S02]  /*b250*/  IMAD.MOV.U32 R2, RZ, RZ, R11 ;  /* 0x000000ffff027224 */ /* 0x000fe400078e000b */
[----:B------:R-:W-:Y:S01]  /*b260*/  IMAD R15, R4, UR4, R15 ;  /* 0x00000004040f7c24 */ /* 0x000fe2000f8e020f */
[----:B------:R-:W-:-:S03]  /*b270*/  ULDC UR4, c[0x0][0x600] ;  /* 0x0001800000047ab9 */ /* 0x000fc60000000800 */
[----:B------:R-:W-:-:S04]  /*b280*/  IMAD R15, R15, UR4, R14 ;  /* 0x000000040f0f7c24 */ /* 0x000fc8000f8e020e */
[----:B0-----:R-:W-:-:S04]  /*b290*/  @P1 IMAD R12, R13, R20, R10 ;  /* 0x000000140d0c1224 */ /* 0x001fc800078e020a */
[----:B------:R-:W-:-:S05]  /*b2a0*/  IMAD R12, R19, UR5, R12 ;  /* 0x00000005130c7c24 */ /* 0x000fca000f8e020c */
[----:B------:R-:W-:Y:S02]  /*b2b0*/  SEL R22, R15, R12, !P1 ;  /* 0x0000000c0f167207 */ /* 0x000fe40004800000 */
[----:B------:R-:W-:-:S07]  /*b2c0*/  SEL R19, R12, R15, !P1 ;  /* 0x0000000f0c137207 */ /* 0x000fce0004800000 */
.L_x_304:
[----:B------:R-:W-:Y:S05]  /*b2d0*/  BSYNC B1 ;  /* 0x0000000000017941 */ /* 0x000fea0003800000 */
.L_x_303:
[----:B------:R-:W-:-:S13]  /*b2e0*/  LOP3.LUT P1, RZ, R3, 0xff, RZ, 0xc0, !PT ;  /* 0x000000ff03ff7812 */ /* 0x000fda000782c0ff */
[----:B------:R-:W-:Y:S05]  /*b2f0*/  @P1 BRA `(.L_x_307) ;  /* 0xfffffff4001c1947 */ /* 0x000fea000383ffff */
[----:B------:R-:W-:Y:S05]  /*b300*/  BSYNC B0 ;  /* 0x0000000000007941 */ /* 0x000fea0003800000 */
.L_x_295:
[----:B------:R-:W-:-:S03]  /*b310*/  UMOV UR4, 0xffffffff ;  /* 0xffffffff00047882 */ /* 0x000fc60000000000 */
[----:B------:R-:W-:Y:S05]  /*b320*/  BRA.DIV UR4, `(.L_x_308) ;  /* 0x0000000604647947 */ /* 0x000fea000b800000 */
[----:B------:R-:W-:-:S13]  /*b330*/  ELECT P6, URZ, PT ;  /* 0x00000000003f782f */ /* 0x000fda00038c0000 */
.L_x_325:
[----:B------:R-:W-:Y:S04]  /*b340*/  BSSY B0, `(.L_x_309) ;  /* 0x0000034000007945 */ /* 0x000fe80003800000 */
[----:B------:R-:W-:Y:S05]  /*b350*/  @!P6 BRA `(.L_x_310) ;  /* 0x0000000000c8e947 */ /* 0x000fea0003800000 */
[----:B------:R-:W-:-:S04]  /*b360*/  LOP3.LUT R16, R16, 0x2, RZ, 0xfc, !PT ;  /* 0x0000000210107812 */ /* 0x000fc800078efcff */
[----:B------:R-:W-:-:S13]  /*b370*/  ISETP.NE.AND P0, PT, R16, 0x3, PT ;  /* 0x000000031000780c */ /* 0x000fda0003f05270 */
[----:B------:R-:W-:Y:S05]  /*b380*/  @!P0 BRA `(.L_x_311) ;  /* 0x0000000000048947 */ /* 0x000fea0003800000 */
[----:B------:R-:W-:Y:S01]  /*b390*/  BPT.TRAP 0x1 ;  /* 0x000000040000795c */ /* 0x000fe20000300000 */
.L_x_311:
[----:B------:R-:W0:Y:S01]  /*b3a0*/  S2R R3, SR_CgaCtaId ;  /* 0x0000000000037919 */ /* 0x000e220000008800 */
[----:B------:R-:W-:-:S04]  /*b3b0*/  MOV R2, 0x400 ;  /* 0x0000040000027802 */ /* 0x000fc80000000f00 */
[----:B0-----:R-:W-:Y:S02]  /*b3c0*/  LEA R3, R3, R2, 0x18 ;  /* 0x0000000203037211 */ /* 0x001fe400078ec0ff */
[----:B------:R-:W-:-:S03]  /*b3d0*/  SHF.L.U32 R2, R0, 0x1f, RZ ;  /* 0x0000001f00027819 */ /* 0x000fc600000006ff */
[----:B------:R-:W-:-:S04]  /*b3e0*/  VIADD R3, R3, 0x28 ;  /* 0x0000002803037836 */ /* 0x000fc80000000000 */
[C---:B------:R-:W-:Y:S02]  /*b3f0*/  IMAD R7, R8.reuse, 0x8, R3 ;  /* 0x0000000808077824 */ /* 0x040fe400078e0203 */
[----:B------:R-:W-:Y:S02]  /*b400*/  VIADD R8, R8, 0x1 ;  /* 0x0000000108087836 */ /* 0x000fe40000000000 */
[----:B------:R-:W0:Y:S03]  /*b410*/  SYNCS.PHASECHK.TRANS64.TRYWAIT P0, [R7+URZ], R2 ;  /* 0x00000002070075a7 */ /* 0x000e26000800017f */
[----:B------:R-:W-:-:S04]  /*b420*/  ISETP.NE.AND P1, PT, R8, 0x5, PT ;  /* 0x000000050800780c */ /* 0x000fc80003f25270 */
[----:B------:R-:W-:Y:S02]  /*b430*/  SEL R5, RZ, 0x1, P1 ;  /* 0x00000001ff057807 */ /* 0x000fe40000800000 */
[----:B------:R-:W-:Y:S02]  /*b440*/  SEL R8, R8, RZ, P1 ;  /* 0x000000ff08087207 */ /* 0x000fe40000800000 */
[----:B------:R-:W-:-:S03]  /*b450*/  LOP3.LUT R5, R0, R5, RZ, 0x3c, !PT ;  /* 0x0000000500057212 */ /* 0x000fc600078e3cff */
[----:B------:R-:W-:Y:S01]  /*b460*/  IMAD R9, R8, 0x8, R3 ;  /* 0x0000000808097824 */ /* 0x000fe200078e0203 */
[----:B------:R-:W-:Y:S01]  /*b470*/  SHF.L.U32 R4, R5, 0x1f, RZ ;  /* 0x0000001f05047819 */ /* 0x000fe200000006ff */
[----:B0-----:R-:W-:Y:S06]  /*b480*/  @!P0 BRA `(.L_x_312) ;  /* 0x00000004002c8947 */ /* 0x001fec0003800000 */
.L_x_326:
[----:B------:R-:W1:Y:S01]  /*b490*/  SYNCS.PHASECHK.TRANS64.TRYWAIT P0, [R9+URZ], R4 ;  /* 0x00000004090075a7 */ /* 0x000e62000800017f */
[----:B------:R-:W-:-:S05]  /*b4a0*/  VIADD R0, R8, 0x1 ;  /* 0x0000000108007836 */ /* 0x000fca0000000000 */
[----:B------:R-:W-:-:S04]  /*b4b0*/  ISETP.NE.AND P1, PT, R0, 0x5, PT ;  /* 0x000000050000780c */ /* 0x000fc80003f25270 */
[----:B0-----:R-:W-:Y:S02]  /*b4c0*/  SEL R2, RZ, 0x1, P1 ;  /* 0x00000001ff027807 */ /* 0x001fe40000800000 */
[----:B------:R-:W-:Y:S02]  /*b4d0*/  SEL R0, R0, RZ, P1 ;  /* 0x000000ff00007207 */ /* 0x000fe40000800000 */
[----:B------:R-:W-:-:S03]  /*b4e0*/  LOP3.LUT R7, R5, R2, RZ, 0x3c, !PT ;  /* 0x0000000205077212 */ /* 0x000fc600078e3cff */
[----:B------:R-:W-:Y:S01]  /*b4f0*/  IMAD R6, R0, 0x8, R3 ;  /* 0x0000000800067824 */ /* 0x000fe200078e0203 */
[----:B------:R-:W-:Y:S01]  /*b500*/  SHF.L.U32 R5, R7, 0x1f, RZ ;  /* 0x0000001f07057819 */ /* 0x000fe200000006ff */
[----:B-1----:R-:W-:Y:S06]  /*b510*/  @!P0 BRA `(.L_x_313) ;  /* 0x00000004001c8947 */ /* 0x002fec0003800000 */
.L_x_327:
[----:B------:R-:W1:Y:S01]  /*b520*/  SYNCS.PHASECHK.TRANS64.TRYWAIT P0, [R6+URZ], R5 ;  /* 0x00000005060075a7 */ /* 0x000e62000800017f */
[----:B------:R-:W-:-:S05]  /*b530*/  VIADD R0, R0, 0x1 ;  /* 0x0000000100007836 */ /* 0x000fca0000000000 */
[----:B------:R-:W-:-:S04]  /*b540*/  ISETP.NE.AND P1, PT, R0, 0x5, PT ;  /* 0x000000050000780c */ /* 0x000fc80003f25270 */
[----:B------:R-:W-:Y:S02]  /*b550*/  SEL R2, RZ, 0x1, P1 ;  /* 0x00000001ff027807 */ /* 0x000fe40000800000 */
[----:B------:R-:W-:Y:S02]  /*b560*/  SEL R0, R0, RZ, P1 ;  /* 0x000000ff00007207 */ /* 0x000fe40000800000 */
[----:B------:R-:W-:-:S03]  /*b570*/  LOP3.LUT R7, R7, R2, RZ, 0x3c, !PT ;  /* 0x0000000207077212 */ /* 0x000fc600078e3cff */
[----:B0-----:R-:W-:Y:S01]  /*b580*/  IMAD R9, R0, 0x8, R3 ;  /* 0x0000000800097824 */ /* 0x001fe200078e0203 */
[----:B------:R-:W-:Y:S01]  /*b590*/  SHF.L.U32 R4, R7, 0x1f, RZ ;  /* 0x0000001f07047819 */ /* 0x000fe200000006ff */
[----:B-1----:R-:W-:Y:S06]  /*b5a0*/  @!P0 BRA `(.L_x_314) ;  /* 0x00000004000c8947 */ /* 0x002fec0003800000 */
.L_x_328:
[----:B------:R-:W1:Y:S01]  /*b5b0*/  SYNCS.PHASECHK.TRANS64.TRYWAIT P0, [R9+URZ], R4 ;  /* 0x00000004090075a7 */ /* 0x000e62000800017f */
[----:B------:R-:W-:-:S05]  /*b5c0*/  VIADD R0, R0, 0x1 ;  /* 0x0000000100007836 */ /* 0x000fca0000000000 */
[----:B------:R-:W-:-:S04]  /*b5d0*/  ISETP.NE.AND P1, PT, R0, 0x5, PT ;  /* 0x000000050000780c */ /* 0x000fc80003f25270 */
[----:B------:R-:W-:Y:S02]  /*b5e0*/  SEL R2, RZ, 0x1, P1 ;  /* 0x00000001ff027807 */ /* 0x000fe40000800000 */
[----:B------:R-:W-:Y:S02]  /*b5f0*/  SEL R0, R0, RZ, P1 ;  /* 0x000000ff00007207 */ /* 0x000fe40000800000 */
[----:B------:R-:W-:Y:S01]  /*b600*/  LOP3.LUT R2, R7, R2, RZ, 0x3c, !PT ;  /* 0x0000000207027212 */ /* 0x000fe200078e3cff */
[----:B-1----:R-:W-:Y:S06]  /*b610*/  @!P0 BRA `(.L_x_315) ;  /* 0x0000000400048947 */ /* 0x002fec0003800000 */
.L_x_329:
[----:B------:R-:W-:Y:S01]  /*b620*/  IMAD R3, R0, 0x8, R3 ;  /* 0x0000000800037824 */ /* 0x000fe200078e0203 */
[----:B------:R-:W-:-:S07]  /*b630*/  SHF.L.U32 R0, R2, 0x1f, RZ ;  /* 0x0000001f02007819 */ /* 0x000fce00000006ff */
.L_x_316:
[----:B--2---:R2:W3:Y:S02]  /*b640*/  SYNCS.PHASECHK.TRANS64.TRYWAIT P0, [R3+URZ], R0 ;  /* 0x00000000030075a7 */ /* 0x0044e4000800017f */
[----:B---3--:R-:W-:Y:S05]  /*b650*/  @!P0 NANOSLEEP.SYNCS 0x989680 ;  /* 0x009896800000895d */ /* 0x008fea0003900000 */
[----:B------:R-:W3:Y:S02]  /*b660*/  @!P0 SYNCS.PHASECHK.TRANS64 P0, [R3+URZ], R0 ;  /* 0x00000000030085a7 */ /* 0x000ee4000800007f */
[----:B---3--:R-:W-:Y:S05]  /*b670*/  @!P0 BRA `(.L_x_316) ;  /* 0xfffffffc00f08947 */ /* 0x008fea000383ffff */
.L_x_310:
[----:B------:R-:W-:Y:S05]  /*b680*/  BSYNC B0 ;  /* 0x0000000000007941 */ /* 0x000fea0003800000 */
.L_x_309:
[----:B------:R-:W-:Y:S05]  /*b690*/  EXIT ;  /* 0x000000000000794d */ /* 0x000fea0003800000 */
.L_x_19:
[----:B-1----:R1:W2:Y:S02]  /*b6a0*/  SYNCS.PHASECHK.TRANS64.TRYWAIT P0, [R161+URZ], R0 ;  /* 0x00000000a10075a7 */ /* 0x0022a4000800017f */
[----:B--2---:R-:W-:Y:S05]  /*b6b0*/  @!P0 NANOSLEEP.SYNCS 0x989680 ;  /* 0x009896800000895d */ /* 0x004fea0003900000 */
[----:B------:R-:W2:Y:S02]  /*b6c0*/  @!P0 SYNCS.PHASECHK.TRANS64 P0, [R161+URZ], R0 ;  /* 0x00000000a10085a7 */ /* 0x000ea4000800007f */
[----:B--2---:R-:W-:Y:S05]  /*b6d0*/  @!P0 BRA `(.L_x_19) ;  /* 0xfffffffc00f08947 */ /* 0x004fea000383ffff */
[----:B------:R-:W-:Y:S05]  /*b6e0*/  BRA `(.L_x_317) ;  /* 0xffffff5c00e87947 */ /* 0x000fea000383ffff */
.L_x_24:
[----:B--2---:R2:W3:Y:S02]  /*b6f0*/  SYNCS.PHASECHK.TRANS64.TRYWAIT P1, [R3+URZ], R0 ;  /* 0x00000000030075a7 */ /* 0x0044e4000802017f */
[----:B---3--:R-:W-:Y:S05]  /*b700*/  @!P1 NANOSLEEP.SYNCS 0x989680 ;  /* 0x009896800000995d */ /* 0x008fea0003900000 */
[----:B------:R-:W3:Y:S02]  /*b710*/  @!P1 SYNCS.PHASECHK.TRANS64 P1, [R3+URZ], R0 ;  /* 0x00000000030095a7 */ /* 0x000ee4000802007f */
[----:B---3--:R-:W-:Y:S05]  /*b720*/  @!P1 BRA `(.L_x_24) ;  /* 0xfffffffc00f09947 */ /* 0x008fea000383ffff */
[----:B------:R-:W-:Y:S05]  /*b730*/  BRA `(.L_x_23) ;  /* 0xffffff6000547947 */ /* 0x000fea000383ffff */
.L_x_29:
[----:B--2---:R-:W-:-:S04]  /*b740*/  IMAD.U32 R5, RZ, RZ, UR4 ;  /* 0x00000004ff057e24 */ /* 0x004fc8000f8e00ff */
[----:B------:R2:W3:Y:S03]  /*b750*/  SYNCS.PHASECHK.TRANS64.TRYWAIT P1, [R5+URZ], R4 ;  /* 0x00000004050075a7 */ /* 0x0004e6000802017f */
[----:B---3--:R-:W-:Y:S05]  /*b760*/  @!P1 NANOSLEEP.SYNCS 0x989680 ;  /* 0x009896800000995d */ /* 0x008fea0003900000 */
[----:B------:R-:W3:Y:S02]  /*b770*/  @!P1 SYNCS.PHASECHK.TRANS64 P1, [R5+URZ], R4 ;  /* 0x00000004050095a7 */ /* 0x000ee4000802007f */
[----:B---3--:R-:W-:Y:S05]  /*b780*/  @!P1 BRA `(.L_x_29) ;  /* 0xfffffffc00ec9947 */ /* 0x008fea000383ffff */
[----:B------:R-:W-:Y:S05]  /*b790*/  BRA `(.L_x_28) ;  /* 0xffffff6400307947 */ /* 0x000fea000383ffff */
.L_x_35:
[----:B-1----:R1:W2:Y:S02]  /*b7a0*/  SYNCS.PHASECHK.TRANS64.TRYWAIT P0, [R161+URZ+0x10], R0 ;  /* 0x00001000a10075a7 */ /* 0x0022a4000800017f */
[----:B--2---:R-:W-:Y:S05]  /*b7b0*/  @!P0 NANOSLEEP.SYNCS 0x989680 ;  /* 0x009896800000895d */ /* 0x004fea0003900000 */
[----:B------:R-:W2:Y:S02]  /*b7c0*/  @!P0 SYNCS.PHASECHK.TRANS64 P0, [R161+URZ+0x10], R0 ;  /* 0x00001000a10085a7 */ /* 0x000ea4000800007f */
[----:B--2---:R-:W-:Y:S05]  /*b7d0*/  @!P0 BRA `(.L_x_35) ;  /* 0xfffffffc00f08947 */ /* 0x004fea000383ffff */
[----:B------:R-:W-:Y:S05]  /*b7e0*/  BRA `(.L_x_318) ;  /* 0xffffff6800887947 */ /* 0x000fea000383ffff */
.L_x_296:
[----:B------:R-:W-:Y:S01]  /*b7f0*/  BSSY B1, `(.L_x_319) ;  /* 0x0000006000017945 */ /* 0x000fe20003800000 */
[----:B------:R-:W-:-:S07]  /*b800*/  IMAD.MOV.U32 R15, RZ, RZ, -0x1 ;  /* 0xffffffffff0f7424 */ /* 0x000fce00078e00ff */
[----:B-----5:R-:W-:Y:S05]  /*b810*/  WARPSYNC.COLLECTIVE R15, `(.L_x_320) ;  /* 0x000000000f0c7348 */ /* 0x020fea0003c00000 */
[----:B------:R-:W-:Y:S02]  /*b820*/  ELECT P6, UR62, PT ;  /* 0x00000000003e782f */ /* 0x000fe400038c0000 */
[----:B------:R-:W-:Y:S01]  /*b830*/  MOV R14, UR62 ;  /* 0x0000003e000e7c02 */ /* 0x000fe20008000f00 */
[----:B-----5:R-:W-:Y:S10]  /*b840*/  ENDCOLLECTIVE ;  /* 0x000000000000791b */ /* 0x020ff40003800000 */
.L_x_320:
[----:B------:R-:W-:Y:S05]  /*b850*/  BSYNC B1 ;  /* 0x0000000000017941 */ /* 0x000fea0003800000 */
.L_x_319:
[----:B------:R-:W-:Y:S05]  /*b860*/  BRA `(.L_x_321) ;  /* 0xffffffec00cc7947 */ /* 0x000fea000383ffff */
.L_x_299:
[----:B-1----:R1:W2:Y:S02]  /*b870*/  SYNCS.PHASECHK.TRANS64.TRYWAIT P1, [R12+URZ+0x28], R5 ;  /* 0x000028050c0075a7 */ /* 0x0022a4000802017f */
[----:B--2---:R-:W-:Y:S05]  /*b880*/  @!P1 NANOSLEEP.SYNCS 0x989680 ;  /* 0x009896800000995d */ /* 0x004fea0003900000 */
[----:B------:R-:W2:Y:S02]  /*b890*/  @!P1 SYNCS.PHASECHK.TRANS64 P1, [R12+URZ+0x28], R5 ;  /* 0x000028050c0095a7 */ /* 0x000ea4000802007f */
[----:B--2---:R-:W-:Y:S05]  /*b8a0*/  @!P1 BRA `(.L_x_299) ;  /* 0xfffffffc00f09947 */ /* 0x004fea000383ffff */
[----:B------:R-:W-:Y:S05]  /*b8b0*/  BRA `(.L_x_322) ;  /* 0xfffffff000087947 */ /* 0x000fea000383ffff */
.L_x_308:
[----:B------:R-:W-:Y:S01]  /*b8c0*/  BSSY B0, `(.L_x_323) ;  /* 0x0000006000007945 */ /* 0x000fe20003800000 */
[----:B------:R-:W-:-:S07]  /*b8d0*/  IMAD.MOV.U32 R15, RZ, RZ, -0x1 ;  /* 0xffffffffff0f7424 */ /* 0x000fce00078e00ff */
[----:B-----5:R-:W-:Y:S05]  /*b8e0*/  WARPSYNC.COLLECTIVE R15, `(.L_x_324) ;  /* 0x000000000f0c7348 */ /* 0x020fea0003c00000 */
[----:B------:R-:W-:Y:S02]  /*b8f0*/  ELECT P6, UR62, PT ;  /* 0x00000000003e782f */ /* 0x000fe400038c0000 */
[----:B------:R-:W-:Y:S01]  /*b900*/  MOV R14, UR62 ;  /* 0x0000003e000e7c02 */ /* 0x000fe20008000f00 */
[----:B-----5:R-:W-:Y:S10]  /*b910*/  ENDCOLLECTIVE ;  /* 0x000000000000791b */ /* 0x020ff40003800000 */
.L_x_324:
[----:B------:R-:W-:Y:S05]  /*b920*/  BSYNC B0 ;  /* 0x0000000000007941 */ /* 0x000fea0003800000 */
.L_x_323:
[----:B------:R-:W-:Y:S05]  /*b930*/  BRA `(.L_x_325) ;  /* 0xfffffff800807947 */ /* 0x000fea000383ffff */
.L_x_312:
[----:B0-----:R0:W1:Y:S02]  /*b940*/  SYNCS.PHASECHK.TRANS64.TRYWAIT P0, [R7+URZ], R2 ;  /* 0x00000002070075a7 */ /* 0x001064000800017f */
[----:B-1----:R-:W-:Y:S05]  /*b950*/  @!P0 NANOSLEEP.SYNCS 0x989680 ;  /* 0x009896800000895d */ /* 0x002fea0003900000 */
[----:B------:R-:W1:Y:S02]  /*b960*/  @!P0 SYNCS.PHASECHK.TRANS64 P0, [R7+URZ], R2 ;  /* 0x00000002070085a7 */ /* 0x000e64000800007f */
[----:B-1----:R-:W-:Y:S05]  /*b970*/  @!P0 BRA `(.L_x_312) ;  /* 0xfffffffc00f08947 */ /* 0x002fea000383ffff */
[----:B------:R-:W-:Y:S05]  /*b980*/  BRA `(.L_x_326) ;  /* 0xfffffff800c07947 */ /* 0x000fea000383ffff */
.L_x_313:
[----:B0-----:R0:W1:Y:S02]  /*b990*/  SYNCS.PHASECHK.TRANS64.TRYWAIT P0, [R9+URZ], R4 ;  /* 0x00000004090075a7 */ /* 0x001064000800017f */
[----:B-1----:R-:W-:Y:S05]  /*b9a0*/  @!P0 NANOSLEEP.SYNCS 0x989680 ;  /* 0x009896800000895d */ /* 0x002fea0003900000 */
[----:B------:R-:W1:Y:S02]  /*b9b0*/  @!P0 SYNCS.PHASECHK.TRANS64 P0, [R9+URZ], R4 ;  /* 0x00000004090085a7 */ /* 0x000e64000800007f */
[----:B-1----:R-:W-:Y:S05]  /*b9c0*/  @!P0 BRA `(.L_x_313) ;  /* 0xfffffffc00f08947 */ /* 0x002fea000383ffff */
[----:B------:R-:W-:Y:S05]  /*b9d0*/  BRA `(.L_x_327) ;  /* 0xfffffff800d07947 */ /* 0x000fea000383ffff */
.L_x_314:
[----:B0-----:R0:W1:Y:S02]  /*b9e0*/  SYNCS.PHASECHK.TRANS64.TRYWAIT P0, [R6+URZ], R5 ;  /* 0x00000005060075a7 */ /* 0x001064000800017f */
[----:B-1----:R-:W-:Y:S05]  /*b9f0*/  @!P0 NANOSLEEP.SYNCS 0x989680 ;  /* 0x009896800000895d */ /* 0x002fea0003900000 */
[----:B------:R-:W1:Y:S02]  /*ba00*/  @!P0 SYNCS.PHASECHK.TRANS64 P0, [R6+URZ], R5 ;  /* 0x00000005060085a7 */ /* 0x000e64000800007f */
[----:B-1----:R-:W-:Y:S05]  /*ba10*/  @!P0 BRA `(.L_x_314) ;  /* 0xfffffffc00f08947 */ /* 0x002fea000383ffff */
[----:B------:R-:W-:Y:S05]  /*ba20*/  BRA `(.L_x_328) ;  /* 0xfffffff800e07947 */ /* 0x000fea000383ffff */
.L_x_315:
[----:B-1----:R1:W2:Y:S02]  /*ba30*/  SYNCS.PHASECHK.TRANS64.TRYWAIT P0, [R9+URZ], R4 ;  /* 0x00000004090075a7 */ /* 0x0022a4000800017f */
[----:B--2---:R-:W-:Y:S05]  /*ba40*/  @!P0 NANOSLEEP.SYNCS 0x989680 ;  /* 0x009896800000895d */ /* 0x004fea0003900000 */
[----:B------:R-:W2:Y:S02]  /*ba50*/  @!P0 SYNCS.PHASECHK.TRANS64 P0, [R9+URZ], R4 ;  /* 0x00000004090085a7 */ /* 0x000ea4000800007f */
[----:B--2---:R-:W-:Y:S05]  /*ba60*/  @!P0 BRA `(.L_x_315) ;  /* 0xfffffffc00f08947 */ /* 0x004fea000383ffff */
[----:B------:R-:W-:Y:S05]  /*ba70*/  BRA `(.L_x_329) ;  /* 0xfffffff800e87947 */ /* 0x000fea000383ffff */
.L_x_330:
[----:B------:R-:W-:-:S00]  /*ba80*/  BRA `(.L_x_330) ;  /* 0xfffffffc00fc7947 */ /* 0x000fc0000383ffff */
[----:B------:R-:W-:-:S00]  /*ba90*/  NOP ;  /* 0x0000000000007918 */ /* 0x000fc00000000000 */
        /* <DEDUP_REMOVED lines=14> */
.L_x_331:


//--------------------- .nv.global.init           --------------------------
	.section	.nv.global.init,"aw",@progbits
.nv.global.init:
	.type		$str$22,@object
	.size		$str$22,($str$23 - $str$22)
$str$22:
        /*0000*/ 	.byte	0x6b, 0x5f, 0x74, 0x69, 0x6c, 0x65, 0x5f, 0x63, 0x6f, 0x75, 0x6e, 0x74, 0x20, 0x3e, 0x3d, 0x20
        /*0010*/ 	.byte	0x31, 0x00
	.type		$str$23,@object
	.size		$str$23,(__unnamed_1 - $str$23)
$str$23:
        /*0012*/ 	.byte	0x2f, 0x74, 0x6d, 0x70, 0x2f, 0x63, 0x75, 0x74, 0x6c, 0x61, 0x73, 0x73, 0x5f, 0x73, 0x77, 0x65
        /*0022*/ 	.byte	0x65, 0x70, 0x5f, 0x73, 0x72, 0x63, 0x2f, 0x69, 0x6e, 0x63, 0x6c, 0x75, 0x64, 0x65, 0x2f, 0x63
        /*0032*/ 	.byte	0x75, 0x74, 0x6c, 0x61, 0x73, 0x73, 0x2f, 0x67, 0x65, 0x6d, 0x6d, 0x2f, 0x63, 0x6f, 0x6c, 0x6c
        /*0042*/ 	.byte	0x65, 0x63, 0x74, 0x69, 0x76, 0x65, 0x2f, 0x73, 0x6d, 0x39, 0x30, 0x5f, 0x6d, 0x6d, 0x61, 0x5f
        /*0052*/ 	.byte	0x74, 0x6d, 0x61, 0x5f, 0x67, 0x6d, 0x6d, 0x61, 0x5f, 0x73, 0x73, 0x5f, 0x77, 0x61, 0x72, 0x70
        /*0062*/ 	.byte	0x73, 0x70, 0x65, 0x63, 0x69, 0x61, 0x6c, 0x69, 0x7a, 0x65, 0x64, 0x2e, 0x68, 0x70, 0x70, 0x00
	.type		__unnamed_1,@object
	.size		__unnamed_1,(.L_0 - __unnamed_1)
__unnamed_1:
        /*0072*/ 	.byte	0x76, 0x6f, 0x69, 0x64, 0x20, 0x63, 0x75, 0x74, 0x6c, 0x61, 0x73, 0x73, 0x3a, 0x3a, 0x67, 0x65
        /* <DEDUP_REMOVED lines=180> */
        /*0bc2*/ 	.byte	0x3a, 0x3a, 0x69, 0x64, 0x65, 0x6e, 0x74, 0x69, 0x74, 0x79, 0x5d, 0x00
.L_0:


//--------------------- .nv.shared._ZN7cutlass13device_kernelINS_4gemm6kernel13GemmUniversalIN4cute5tupleIJiiiiEEENS1_10collective13CollectiveMmaINS1_34MainloopSm90TmaGmmaWarpSpecializedILi5ENS5_IJNS4_1CILi1EEENSA_ILi2EEESB_EEENS1_32KernelTmaWarpSpecializedPingpongEEENS5_IJNSA_ILi64EEENSA_ILi256EEESG_EEENS_10bfloat16_tENS5_IJlSB_lEEESJ_SK_NS4_8TiledMMAINS4_8MMA_AtomIJNS4_4SM904GMMA28MMA_64x256x16_F32BF16BF16_SSILNSO_5MajorE0ELSQ_0ELNSO_7ScaleInE1ELSR_1EEEEEENS4_6LayoutINS5_IJSB_SB_SB_EEENS5_IJNSA_ILi0EEESW_SW_EEEEENS5_IJNS4_10UnderscoreESZ_SZ_EEEEENS4_23SM90_TMA_LOAD_MULTICASTENS4_14ComposedLayoutINS4_7SwizzleILi3ELi4ELi3EEENS4_18smem_ptr_flag_bitsILi16EEENSU_INS5_IJNSA_ILi8EEESG_EEENS5_IJSG_SB_EEEEEEEvNS4_8identityENS4_13SM90_TMA_LOADES1C_vS1D_EENS_8epilogue10collective6detail29Sm90TmaWarpSpecializedAdapterINS1H_15DefaultEpilogueISJ_SK_SK_NS1G_6thread17LinearCombinationISJ_Li1EffLNS1L_9ScaleType4KindE0ELNS_15FloatRoundStyleE2ESJ_EENS1_15EpilogueDefaultEEEEEvvEEEEvNT_6ParamsE --------------------------
	.section	.nv.shared._ZN7cutlass13device_kernelINS_4gemm6kernel13GemmUniversalIN4cute5tupleIJiiiiEEENS1_10collective13CollectiveMmaINS1_34MainloopSm90TmaGmmaWarpSpecializedILi5ENS5_IJNS4_1CILi1EEENSA_ILi2EEESB_EEENS1_32KernelTmaWarpSpecializedPingpongEEENS5_IJNSA_ILi64EEENSA_ILi256EEESG_EEENS_10bfloat16_tENS5_IJlSB_lEEESJ_SK_NS4_8TiledMMAINS4_8MMA_AtomIJNS4_4SM904GMMA28MMA_64x256x16_F32BF16BF16_SSILNSO_5MajorE0ELSQ_0ELNSO_7ScaleInE1ELSR_1EEEEEENS4_6LayoutINS5_IJSB_SB_SB_EEENS5_IJNSA_ILi0EEESW_SW_EEEEENS5_IJNS4_10UnderscoreESZ_SZ_EEEEENS4_23SM90_TMA_LOAD_MULTICASTENS4_14ComposedLayoutINS4_7SwizzleILi3ELi4ELi3EEENS4_18smem_ptr_flag_bitsILi16EEENSU_INS5_IJNSA_ILi8EEESG_EEENS5_IJSG_SB_EEEEEEEvNS4_8identityENS4_13SM90_TMA_LOADES1C_vS1D_EENS_8epilogue10collective6detail29Sm90TmaWarpSpecializedAdapterINS1H_15DefaultEpilogueISJ_SK_SK_NS1G_6thread17LinearCombinationISJ_Li1EffLNS1L_9ScaleType4KindE0ELNS_15FloatRoundStyleE2ESJ_EENS1_15EpilogueDefaultEEEEEvvEEEEvNT_6ParamsE,"aw",@nobits
	.sectionflags	@""
	.align	16
	.zero		1024


//--------------------- .nv.shared.reserved.0     --------------------------
	.section	.nv.shared.reserved.0,"aw",@nobits
	.weak		__nv_reservedSMEM_offset_0_alias
	.size		__nv_reservedSMEM_offset_0_alias, 0, 0
	.other		__nv_reservedSMEM_offset_0_alias,@"STO_CUDA_RESERVED_SHARED STV_DEFAULT"
__nv_reservedSMEM_offset_0_alias:
	.zero		0


//--------------------- .nv.global                --------------------------
	.section	.nv.global,"aw",@nobits
.nv.global:
	.type		_ZN39_INTERNAL_dab65ba5_4_k_cu_487c1619_26054cute1_E,@object
	.size		_ZN39_INTERNAL_dab65ba5_4_k_cu_487c1619_26054cute1_E,(_ZN39_INTERNAL_dab65ba5_4_k_cu_487c1619_26054cuda3std3__45__cpo6cbeginE - _ZN39_INTERNAL_dab65ba5_4_k_cu_487c1619_26054cute1_E)
_ZN39_INTERNAL_dab65ba5_4_k_cu_487c1619_26054cute1_E:
	.zero		1
	.type		_ZN39_INTERNAL_dab65ba5_4_k_cu_487c1619_26054cuda3std3__45__cpo6cbeginE,@object
	.size		_ZN39_INTERNAL_dab65ba5_4_k_cu_487c1619_26054cuda3std3__45__cpo6cbeginE,(_ZN39_INTERNAL_dab65ba5_4_k_cu_487c1619_26054cuda3std3__48in_placeE - _ZN39_INTERNAL_dab65ba5_4_k_cu_487c1619_26054cuda3std3__45__cpo6cbeginE)
_ZN39_INTERNAL_dab65ba5_4_k_cu_487c1619_26054cuda3std3__45__cpo6cbeginE:
	.zero		1
	.type		_ZN39_INTERNAL_dab65ba5_4_k_cu_487c1619_26054cuda3std3__48in_placeE,@object
	.size		_ZN39_INTERNAL_dab65ba5_4_k_cu_487c1619_26054cuda3std3__48in_placeE,(_ZN39_INTERNAL_dab65ba5_4_k_cu_487c1619_26054cuda3std6ranges3__45__cpo9iter_moveE - _ZN39_INTERNAL_dab65ba5_4_k_cu_487c1619_26054cuda3std3__48in_placeE)
_ZN39_INTERNAL_dab65ba5_4_k_cu_487c1619_26054cuda3std3__48in_placeE:
	.zero		1
	.type		_ZN39_INTERNAL_dab65ba5_4_k_cu_487c1619_26054cuda3std6ranges3__45__cpo9iter_moveE,@object
	.size		_ZN39_INTERNAL_dab65ba5_4_k_cu_487c1619_26054cuda3std6ranges3__45__cpo9iter_moveE,(_ZN39_INTERNAL_dab65ba5_4_k_cu_487c1619_26054cuda3std3__45__cpo5beginE - _ZN39_INTERNAL_dab65ba5_4_k_cu_487c1619_26054cuda3std6ranges3__45__cpo9iter_moveE)
_ZN39_INTERNAL_dab65ba5_4_k_cu_487c1619_26054cuda3std6ranges3__45__cpo9iter_moveE:
	.zero		1
	.type		_ZN39_INTERNAL_dab65ba5_4_k_cu_487c1619_26054cuda3std3__45__cpo5beginE,@object
	.size		_ZN39_INTERNAL_dab65ba5_4_k_cu_487c1619_26054cuda3std3__45__cpo5beginE,(_ZN39_INTERNAL_dab65ba5_4_k_cu_487c1619_26054cuda3std3__441_GLOBAL__N__dab65ba5_4_k_cu_487c1619_26056ignoreE - _ZN39_INTERNAL_dab65ba5_4_k_cu_487c1619_26054cuda3std3__45__cpo5beginE)
_ZN39_INTERNAL_dab65ba5_4_k_cu_487c1619_26054cuda3std3__45__cpo5beginE:
	.zero		1
	.type		_ZN39_INTERNAL_dab65ba5_4_k_cu_487c1619_26054cuda3std3__441_GLOBAL__N__dab65ba5_4_k_cu_487c1619_26056ignoreE,@object
	.size		_ZN39_INTERNAL_dab65ba5_4_k_cu_487c1619_26054cuda3std3__441_GLOBAL__N__dab65ba5_4_k_cu_487c1619_26056ignoreE,(_ZN39_INTERNAL_dab65ba5_4_k_cu_487c1619_26054cute7productE - _ZN39_INTERNAL_dab65ba5_4_k_cu_487c1619_26054cuda3std3__441_GLOBAL__N__dab65ba5_4_k_cu_487c1619_26056ignoreE)
_ZN39_INTERNAL_dab65ba5_4_k_cu_487c1619_26054cuda3std3__441_GLOBAL__N__dab65ba5_4_k_cu_487c1619_26056ignoreE:
	.zero		1
	.type		_ZN39_INTERNAL_dab65ba5_4_k_cu_487c1619_26054cute7productE,@object
	.size		_ZN39_INTERNAL_dab65ba5_4_k_cu_487c1619_26054cute7productE,(_ZN39_INTERNAL_dab65ba5_4_k_cu_487c1619_26054cuda3std3__45__cpo3endE - _ZN39_INTERNAL_dab65ba5_4_k_cu_487c1619_26054cute7productE)
_ZN39_INTERNAL_dab65ba5_4_k_cu_487c1619_26054cute7productE:
	.zero		1
	.type		_ZN39_INTERNAL_dab65ba5_4_k_cu_487c1619_26054cuda3std3__45__cpo3endE,@object
	.size		_ZN39_INTERNAL_dab65ba5_4_k_cu_487c1619_26054cuda3std3__45__cpo3endE,(_ZN39_INTERNAL_dab65ba5_4_k_cu_487c1619_26054cuda3std3__419piecewise_constructE - _ZN39_INTERNAL_dab65ba5_4_k_cu_487c1619_26054cuda3std3__45__cpo3endE)
_ZN39_INTERNAL_dab65ba5_4_k_cu_487c1619_26054cuda3std3__45__cpo3endE:
	.zero		1
	.type		_ZN39_INTERNAL_dab65ba5_4_k_cu_487c1619_26054cuda3std3__419piecewise_constructE,@object
	.size		_ZN39_INTERNAL_dab65ba5_4_k_cu_487c1619_26054cuda3std3__419piecewise_constructE,(_ZN39_INTERNAL_dab65ba5_4_k_cu_487c1619_26054cuda3std3__45__cpo4cendE - _ZN39_INTERNAL_dab65ba5_4_k_cu_487c1619_26054cuda3std3__419piecewise_constructE)
_ZN39_INTERNAL_dab65ba5_4_k_cu_487c1619_26054cuda3std3__419piecewise_constructE:
	.zero		1
	.type		_ZN39_INTERNAL_dab65ba5_4_k_cu_487c1619_26054cuda3std3__45__cpo4cendE,@object
	.size		_ZN39_INTERNAL_dab65ba5_4_k_cu_487c1619_26054cuda3std3__45__cpo4cendE,(_ZN39_INTERNAL_dab65ba5_4_k_cu_487c1619_26054cuda3std6ranges3__45__cpo4swapE - _ZN39_INTERNAL_dab65ba5_4_k_cu_487c1619_26054cuda3std3__45__cpo4cendE)
_ZN39_INTERNAL_dab65ba5_4_k_cu_487c1619_26054cuda3std3__45__cpo4cendE:
	.zero		1
	.type		_ZN39_INTERNAL_dab65ba5_4_k_cu_487c1619_26054cuda3std6ranges3__45__cpo4swapE,@object
	.size		_ZN39_INTERNAL_dab65ba5_4_k_cu_487c1619_26054cuda3std6ranges3__45__cpo4swapE,(.L_8 - _ZN39_INTERNAL_dab65ba5_4_k_cu_487c1619_26054cuda3std6ranges3__45__cpo4swapE)
_ZN39_INTERNAL_dab65ba5_4_k_cu_487c1619_26054cuda3std6ranges3__45__cpo4swapE:
	.zero		1
.L_8:


//--------------------- .nv.constant0._ZN7cutlass13device_kernelINS_4gemm6kernel13GemmUniversalIN4cute5tupleIJiiiiEEENS1_10collective13CollectiveMmaINS1_34MainloopSm90TmaGmmaWarpSpecializedILi5ENS5_IJNS4_1CILi1EEENSA_ILi2EEESB_EEENS1_32KernelTmaWarpSpecializedPingpongEEENS5_IJNSA_ILi64EEENSA_ILi256EEESG_EEENS_10bfloat16_tENS5_IJlSB_lEEESJ_SK_NS4_8TiledMMAINS4_8MMA_AtomIJNS4_4SM904GMMA28MMA_64x256x16_F32BF16BF16_SSILNSO_5MajorE0ELSQ_0ELNSO_7ScaleInE1ELSR_1EEEEEENS4_6LayoutINS5_IJSB_SB_SB_EEENS5_IJNSA_ILi0EEESW_SW_EEEEENS5_IJNS4_10UnderscoreESZ_SZ_EEEEENS4_23SM90_TMA_LOAD_MULTICASTENS4_14ComposedLayoutINS4_7SwizzleILi3ELi4ELi3EEENS4_18smem_ptr_flag_bitsILi16EEENSU_INS5_IJNSA_ILi8EEESG_EEENS5_IJSG_SB_EEEEEEEvNS4_8identityENS4_13SM90_TMA_LOADES1C_vS1D_EENS_8epilogue10collective6detail29Sm90TmaWarpSpecializedAdapterINS1H_15DefaultEpilogueISJ_SK_SK_NS1G_6thread17LinearCombinationISJ_Li1EffLNS1L_9ScaleType4KindE0ELNS_15FloatRoundStyleE2ESJ_EENS1_15EpilogueDefaultEEEEEvvEEEEvNT_6ParamsE --------------------------
	.section	.nv.constant0._ZN7cutlass13device_kernelINS_4gemm6kernel13GemmUniversalIN4cute5tupleIJiiiiEEENS1_10collective13CollectiveMmaINS1_34MainloopSm90TmaGmmaWarpSpecializedILi5ENS5_IJNS4_1CILi1EEENSA_ILi2EEESB_EEENS1_32KernelTmaWarpSpecializedPingpongEEENS5_IJNSA_ILi64EEENSA_ILi256EEESG_EEENS_10bfloat16_tENS5_IJlSB_lEEESJ_SK_NS4_8TiledMMAINS4_8MMA_AtomIJNS4_4SM904GMMA28MMA_64x256x16_F32BF16BF16_SSILNSO_5MajorE0ELSQ_0ELNSO_7ScaleInE1ELSR_1EEEEEENS4_6LayoutINS5_IJSB_SB_SB_EEENS5_IJNSA_ILi0EEESW_SW_EEEEENS5_IJNS4_10UnderscoreESZ_SZ_EEEEENS4_23SM90_TMA_LOAD_MULTICASTENS4_14ComposedLayoutINS4_7SwizzleILi3ELi4ELi3EEENS4_18smem_ptr_flag_bitsILi16EEENSU_INS5_IJNSA_ILi8EEESG_EEENS5_IJSG_SB_EEEEEEEvNS4_8identityENS4_13SM90_TMA_LOADES1C_vS1D_EENS_8epilogue10collective6detail29Sm90TmaWarpSpecializedAdapterINS1H_15DefaultEpilogueISJ_SK_SK_NS1G_6thread17LinearCombinationISJ_Li1EffLNS1L_9ScaleType4KindE0ELNS_15FloatRoundStyleE2ESJ_EENS1_15EpilogueDefaultEEEEEvvEEEEvNT_6ParamsE,"a",@progbits
	.sectionflags	@""
	.align	4
.nv.constant0._ZN7cutlass13device_kernelINS_4gemm6kernel13GemmUniversalIN4cute5tupleIJiiiiEEENS1_10collective13CollectiveMmaINS1_34MainloopSm90TmaGmmaWarpSpecializedILi5ENS5_IJNS4_1CILi1EEENSA_ILi2EEESB_EEENS1_32KernelTmaWarpSpecializedPingpongEEENS5_IJNSA_ILi64EEENSA_ILi256EEESG_EEENS_10bfloat16_tENS5_IJlSB_lEEESJ_SK_NS4_8TiledMMAINS4_8MMA_AtomIJNS4_4SM904GMMA28MMA_64x256x16_F32BF16BF16_SSILNSO_5MajorE0ELSQ_0ELNSO_7ScaleInE1ELSR_1EEEEEENS4_6LayoutINS5_IJSB_SB_SB_EEENS5_IJNSA_ILi0EEESW_SW_EEEEENS5_IJNS4_10UnderscoreESZ_SZ_EEEEENS4_23SM90_TMA_LOAD_MULTICASTENS4_14ComposedLayoutINS4_7SwizzleILi3ELi4ELi3EEENS4_18smem_ptr_flag_bitsILi16EEENSU_INS5_IJNSA_ILi8EEESG_EEENS5_IJSG_SB_EEEEEEEvNS4_8identityENS4_13SM90_TMA_LOADES1C_vS1D_EENS_8epilogue10collective6detail29Sm90TmaWarpSpecializedAdapterINS1H_15DefaultEpilogueISJ_SK_SK_NS1G_6thread17LinearCombinationISJ_Li1EffLNS1L_9ScaleType4KindE0ELNS_15FloatRoundStyleE2ESJ_EENS1_15EpilogueDefaultEEEEEvvEEEEvNT_6ParamsE:
	.zero		1664


//--------------------- SYMBOLS --------------------------

	.type		.nv.reservedSmem.offset0,@object
	.size		.nv.reservedSmem.offset0,0x4
	.type		__assertfail,@function
